//
// Generated by NVIDIA NVVM Compiler
//
// Compiler Build ID: CL-36424714
// Cuda compilation tools, release 13.0, V13.0.88
// Based on NVVM 20.0.0
//

.version 9.0
.target sm_100
.address_size 64

	// .globl	_Z14convolution_2dPKiPiiiS0_i
.extern .shared .align 16 .b8 shared_mem[];

.visible .entry _Z14convolution_2dPKiPiiiS0_i(
	.param .u64 .ptr .align 1 _Z14convolution_2dPKiPiiiS0_i_param_0,
	.param .u64 .ptr .align 1 _Z14convolution_2dPKiPiiiS0_i_param_1,
	.param .u32 _Z14convolution_2dPKiPiiiS0_i_param_2,
	.param .u32 _Z14convolution_2dPKiPiiiS0_i_param_3,
	.param .u64 .ptr .align 1 _Z14convolution_2dPKiPiiiS0_i_param_4,
	.param .u32 _Z14convolution_2dPKiPiiiS0_i_param_5
)
{
	.reg .pred 	%p<94>;
	.reg .b32 	%r<182>;
	.reg .b64 	%rd<25>;

	ld.param.u64 	%rd10, [_Z14convolution_2dPKiPiiiS0_i_param_0];
	ld.param.u64 	%rd9, [_Z14convolution_2dPKiPiiiS0_i_param_1];
	ld.param.u32 	%r76, [_Z14convolution_2dPKiPiiiS0_i_param_2];
	ld.param.u32 	%r77, [_Z14convolution_2dPKiPiiiS0_i_param_3];
	ld.param.u64 	%rd11, [_Z14convolution_2dPKiPiiiS0_i_param_4];
	ld.param.u32 	%r78, [_Z14convolution_2dPKiPiiiS0_i_param_5];
	cvta.to.global.u64 	%rd1, %rd11;
	cvta.to.global.u64 	%rd2, %rd10;
	mov.u32 	%r79, %ctaid.x;
	mov.u32 	%r80, %ntid.x;
	mov.u32 	%r81, %tid.x;
	mad.lo.s32 	%r1, %r79, %r80, %r81;
	mov.u32 	%r82, %ctaid.y;
	mov.u32 	%r83, %ntid.y;
	mov.u32 	%r84, %tid.y;
	mad.lo.s32 	%r2, %r82, %r83, %r84;
	shr.u32 	%r85, %r78, 31;
	add.s32 	%r86, %r78, %r85;
	shr.s32 	%r3, %r86, 1;
	setp.ge.s32 	%p2, %r2, %r76;
	setp.ge.s32 	%p3, %r1, %r77;
	or.pred  	%p4, %p2, %p3;
	@%p4 bra 	$L__BB0_46;
	neg.s32 	%r4, %r3;
	setp.lt.s32 	%p5, %r78, -1;
	mov.b32 	%r180, 0;
	@%p5 bra 	$L__BB0_45;
	abs.s32 	%r5, %r3;
	add.s32 	%r6, %r3, %r5;
	add.s32 	%r89, %r6, 1;
	and.b32  	%r7, %r89, 7;
	mov.b32 	%r180, 0;
	mov.u32 	%r149, %r4;
$L__BB0_3:
	mov.u32 	%r8, %r149;
	setp.lt.u32 	%p6, %r6, 7;
	add.s32 	%r91, %r8, %r2;
	setp.gt.s32 	%p7, %r91, -1;
	setp.lt.s32 	%p8, %r91, %r76;
	and.pred  	%p1, %p7, %p8;
	mul.lo.s32 	%r11, %r91, %r77;
	add.s32 	%r92, %r8, %r3;
	mul.lo.s32 	%r151, %r92, %r78;
	add.s32 	%r13, %r151, %r3;
	mov.u32 	%r173, %r4;
	@%p6 bra 	$L__BB0_23;
	add.s32 	%r93, %r6, 1;
	and.b32  	%r94, %r93, -8;
	neg.s32 	%r154, %r94;
	sub.s32 	%r155, 3, %r3;
	sub.s32 	%r153, %r1, %r3;
	add.s32 	%r152, %r153, %r11;
$L__BB0_5:
	.pragma "nounroll";
	setp.gt.s32 	%p9, %r153, -1;
	setp.lt.s32 	%p10, %r153, %r77;
	and.pred  	%p11, %p9, %p10;
	and.pred  	%p12, %p1, %p11;
	mul.wide.s32 	%rd12, %r152, 4;
	add.s64 	%rd3, %rd2, %rd12;
	mul.wide.s32 	%rd13, %r151, 4;
	add.s64 	%rd4, %rd1, %rd13;
	not.pred 	%p13, %p12;
	@%p13 bra 	$L__BB0_7;
	ld.global.u32 	%r95, [%rd3];
	ld.global.u32 	%r96, [%rd4];
	mad.lo.s32 	%r180, %r96, %r95, %r180;
$L__BB0_7:
	add.s32 	%r97, %r153, 1;
	setp.gt.s32 	%p14, %r97, -1;
	setp.lt.s32 	%p15, %r97, %r77;
	and.pred  	%p16, %p14, %p15;
	and.pred  	%p17, %p1, %p16;
	not.pred 	%p18, %p17;
	@%p18 bra 	$L__BB0_9;
	ld.global.u32 	%r98, [%rd3+4];
	ld.global.u32 	%r99, [%rd4+4];
	mad.lo.s32 	%r180, %r99, %r98, %r180;
$L__BB0_9:
	add.s32 	%r100, %r153, 2;
	setp.gt.s32 	%p19, %r100, -1;
	setp.lt.s32 	%p20, %r100, %r77;
	and.pred  	%p21, %p19, %p20;
	and.pred  	%p22, %p1, %p21;
	not.pred 	%p23, %p22;
	@%p23 bra 	$L__BB0_11;
	ld.global.u32 	%r101, [%rd3+8];
	ld.global.u32 	%r102, [%rd4+8];
	mad.lo.s32 	%r180, %r102, %r101, %r180;
$L__BB0_11:
	add.s32 	%r103, %r153, 3;
	setp.gt.s32 	%p24, %r103, -1;
	setp.lt.s32 	%p25, %r103, %r77;
	and.pred  	%p26, %p24, %p25;
	and.pred  	%p27, %p1, %p26;
	not.pred 	%p28, %p27;
	@%p28 bra 	$L__BB0_13;
	ld.global.u32 	%r104, [%rd3+12];
	ld.global.u32 	%r105, [%rd4+12];
	mad.lo.s32 	%r180, %r105, %r104, %r180;
$L__BB0_13:
	add.s32 	%r106, %r153, 4;
	setp.gt.s32 	%p29, %r106, -1;
	setp.lt.s32 	%p30, %r106, %r77;
	and.pred  	%p31, %p29, %p30;
	and.pred  	%p32, %p1, %p31;
	not.pred 	%p33, %p32;
	@%p33 bra 	$L__BB0_15;
	ld.global.u32 	%r107, [%rd3+16];
	ld.global.u32 	%r108, [%rd4+16];
	mad.lo.s32 	%r180, %r108, %r107, %r180;
$L__BB0_15:
	add.s32 	%r109, %r153, 5;
	setp.gt.s32 	%p34, %r109, -1;
	setp.lt.s32 	%p35, %r109, %r77;
	and.pred  	%p36, %p34, %p35;
	and.pred  	%p37, %p1, %p36;
	not.pred 	%p38, %p37;
	@%p38 bra 	$L__BB0_17;
	ld.global.u32 	%r110, [%rd3+20];
	ld.global.u32 	%r111, [%rd4+20];
	mad.lo.s32 	%r180, %r111, %r110, %r180;
$L__BB0_17:
	add.s32 	%r112, %r153, 6;
	setp.gt.s32 	%p39, %r112, -1;
	setp.lt.s32 	%p40, %r112, %r77;
	and.pred  	%p41, %p39, %p40;
	and.pred  	%p42, %p1, %p41;
	not.pred 	%p43, %p42;
	@%p43 bra 	$L__BB0_19;
	ld.global.u32 	%r113, [%rd3+24];
	ld.global.u32 	%r114, [%rd4+24];
	mad.lo.s32 	%r180, %r114, %r113, %r180;
$L__BB0_19:
	add.s32 	%r115, %r153, 7;
	setp.gt.s32 	%p44, %r115, -1;
	setp.lt.s32 	%p45, %r115, %r77;
	and.pred  	%p46, %p44, %p45;
	and.pred  	%p47, %p1, %p46;
	not.pred 	%p48, %p47;
	@%p48 bra 	$L__BB0_21;
	ld.global.u32 	%r116, [%rd3+28];
	ld.global.u32 	%r117, [%rd4+28];
	mad.lo.s32 	%r180, %r117, %r116, %r180;
$L__BB0_21:
	add.s32 	%r155, %r155, 8;
	add.s32 	%r154, %r154, 8;
	add.s32 	%r153, %r153, 8;
	add.s32 	%r152, %r152, 8;
	add.s32 	%r151, %r151, 8;
	setp.ne.s32 	%p49, %r154, 0;
	@%p49 bra 	$L__BB0_5;
	add.s32 	%r173, %r155, -3;
$L__BB0_23:
	setp.eq.s32 	%p50, %r7, 0;
	@%p50 bra 	$L__BB0_44;
	add.s32 	%r119, %r7, -1;
	setp.lt.u32 	%p51, %r119, 3;
	@%p51 bra 	$L__BB0_34;
	add.s32 	%r49, %r173, %r1;
	setp.gt.s32 	%p52, %r49, -1;
	setp.lt.s32 	%p53, %r49, %r77;
	and.pred  	%p54, %p52, %p53;
	and.pred  	%p56, %p1, %p54;
	add.s32 	%r120, %r49, %r11;
	mul.wide.s32 	%rd14, %r120, 4;
	add.s64 	%rd5, %rd2, %rd14;
	add.s32 	%r121, %r13, %r173;
	mul.wide.s32 	%rd15, %r121, 4;
	add.s64 	%rd6, %rd1, %rd15;
	not.pred 	%p57, %p56;
	@%p57 bra 	$L__BB0_27;
	ld.global.u32 	%r122, [%rd5];
	ld.global.u32 	%r123, [%rd6];
	mad.lo.s32 	%r180, %r123, %r122, %r180;
$L__BB0_27:
	add.s32 	%r124, %r49, 1;
	setp.gt.s32 	%p58, %r124, -1;
	setp.lt.s32 	%p59, %r124, %r77;
	and.pred  	%p60, %p58, %p59;
	and.pred  	%p61, %p1, %p60;
	not.pred 	%p62, %p61;
	@%p62 bra 	$L__BB0_29;
	ld.global.u32 	%r125, [%rd5+4];
	ld.global.u32 	%r126, [%rd6+4];
	mad.lo.s32 	%r180, %r126, %r125, %r180;
$L__BB0_29:
	add.s32 	%r127, %r49, 2;
	setp.gt.s32 	%p63, %r127, -1;
	setp.lt.s32 	%p64, %r127, %r77;
	and.pred  	%p65, %p63, %p64;
	and.pred  	%p66, %p1, %p65;
	not.pred 	%p67, %p66;
	@%p67 bra 	$L__BB0_31;
	ld.global.u32 	%r128, [%rd5+8];
	ld.global.u32 	%r129, [%rd6+8];
	mad.lo.s32 	%r180, %r129, %r128, %r180;
$L__BB0_31:
	add.s32 	%r130, %r49, 3;
	setp.gt.s32 	%p68, %r130, -1;
	setp.lt.s32 	%p69, %r130, %r77;
	and.pred  	%p70, %p68, %p69;
	and.pred  	%p71, %p1, %p70;
	not.pred 	%p72, %p71;
	@%p72 bra 	$L__BB0_33;
	ld.global.u32 	%r131, [%rd5+12];
	ld.global.u32 	%r132, [%rd6+12];
	mad.lo.s32 	%r180, %r132, %r131, %r180;
$L__BB0_33:
	add.s32 	%r173, %r173, 4;
$L__BB0_34:
	add.s32 	%r135, %r6, 1;
	and.b32  	%r134, %r135, 3;
	setp.eq.s32 	%p73, %r134, 0;
	@%p73 bra 	$L__BB0_44;
	setp.eq.s32 	%p74, %r134, 1;
	@%p74 bra 	$L__BB0_41;
	add.s32 	%r62, %r173, %r1;
	setp.gt.s32 	%p75, %r62, -1;
	setp.lt.s32 	%p76, %r62, %r77;
	and.pred  	%p77, %p75, %p76;
	and.pred  	%p79, %p1, %p77;
	add.s32 	%r136, %r62, %r11;
	mul.wide.s32 	%rd16, %r136, 4;
	add.s64 	%rd7, %rd2, %rd16;
	add.s32 	%r137, %r13, %r173;
	mul.wide.s32 	%rd17, %r137, 4;
	add.s64 	%rd8, %rd1, %rd17;
	not.pred 	%p80, %p79;
	@%p80 bra 	$L__BB0_38;
	ld.global.u32 	%r138, [%rd7];
	ld.global.u32 	%r139, [%rd8];
	mad.lo.s32 	%r180, %r139, %r138, %r180;
$L__BB0_38:
	add.s32 	%r140, %r62, 1;
	setp.gt.s32 	%p81, %r140, -1;
	setp.lt.s32 	%p82, %r140, %r77;
	and.pred  	%p83, %p81, %p82;
	and.pred  	%p84, %p1, %p83;
	not.pred 	%p85, %p84;
	@%p85 bra 	$L__BB0_40;
	ld.global.u32 	%r141, [%rd7+4];
	ld.global.u32 	%r142, [%rd8+4];
	mad.lo.s32 	%r180, %r142, %r141, %r180;
$L__BB0_40:
	add.s32 	%r173, %r173, 2;
$L__BB0_41:
	and.b32  	%r143, %r6, 1;
	setp.eq.b32 	%p86, %r143, 1;
	@%p86 bra 	$L__BB0_44;
	add.s32 	%r71, %r173, %r1;
	setp.gt.s32 	%p87, %r71, -1;
	setp.lt.s32 	%p88, %r71, %r77;
	and.pred  	%p89, %p87, %p88;
	and.pred  	%p91, %p1, %p89;
	not.pred 	%p92, %p91;
	@%p92 bra 	$L__BB0_44;
	add.s32 	%r144, %r71, %r11;
	mul.wide.s32 	%rd18, %r144, 4;
	add.s64 	%rd19, %rd2, %rd18;
	ld.global.u32 	%r145, [%rd19];
	add.s32 	%r146, %r13, %r173;
	mul.wide.s32 	%rd20, %r146, 4;
	add.s64 	%rd21, %rd1, %rd20;
	ld.global.u32 	%r147, [%rd21];
	mad.lo.s32 	%r180, %r147, %r145, %r180;
$L__BB0_44:
	add.s32 	%r149, %r8, 1;
	setp.ne.s32 	%p93, %r8, %r5;
	@%p93 bra 	$L__BB0_3;
$L__BB0_45:
	mad.lo.s32 	%r148, %r77, %r2, %r1;
	cvta.to.global.u64 	%rd22, %rd9;
	mul.wide.s32 	%rd23, %r148, 4;
	add.s64 	%rd24, %rd22, %rd23;
	st.global.u32 	[%rd24], %r180;
$L__BB0_46:
	ret;

}
	// .globl	_Z20convolution_2d_tiledPKiPiiiS0_ii
.visible .entry _Z20convolution_2d_tiledPKiPiiiS0_ii(
	.param .u64 .ptr .align 1 _Z20convolution_2d_tiledPKiPiiiS0_ii_param_0,
	.param .u64 .ptr .align 1 _Z20convolution_2d_tiledPKiPiiiS0_ii_param_1,
	.param .u32 _Z20convolution_2d_tiledPKiPiiiS0_ii_param_2,
	.param .u32 _Z20convolution_2d_tiledPKiPiiiS0_ii_param_3,
	.param .u64 .ptr .align 1 _Z20convolution_2d_tiledPKiPiiiS0_ii_param_4,
	.param .u32 _Z20convolution_2d_tiledPKiPiiiS0_ii_param_5,
	.param .u32 _Z20convolution_2d_tiledPKiPiiiS0_ii_param_6
)
{
	.reg .pred 	%p<28>;
	.reg .b32 	%r<203>;
	.reg .b64 	%rd<38>;

	ld.param.u64 	%rd6, [_Z20convolution_2d_tiledPKiPiiiS0_ii_param_0];
	ld.param.u64 	%rd7, [_Z20convolution_2d_tiledPKiPiiiS0_ii_param_1];
	ld.param.u32 	%r49, [_Z20convolution_2d_tiledPKiPiiiS0_ii_param_2];
	ld.param.u32 	%r50, [_Z20convolution_2d_tiledPKiPiiiS0_ii_param_3];
	ld.param.u64 	%rd8, [_Z20convolution_2d_tiledPKiPiiiS0_ii_param_4];
	ld.param.u32 	%r51, [_Z20convolution_2d_tiledPKiPiiiS0_ii_param_5];
	ld.param.u32 	%r52, [_Z20convolution_2d_tiledPKiPiiiS0_ii_param_6];
	cvta.to.global.u64 	%rd1, %rd8;
	shr.u32 	%r53, %r51, 31;
	add.s32 	%r54, %r51, %r53;
	shr.s32 	%r1, %r54, 1;
	and.b32  	%r55, %r54, -2;
	add.s32 	%r2, %r55, %r52;
	mov.u32 	%r3, %tid.x;
	mov.u32 	%r4, %tid.y;
	mov.u32 	%r56, %ctaid.x;
	mov.u32 	%r57, %ctaid.y;
	mad.lo.s32 	%r5, %r52, %r56, %r3;
	sub.s32 	%r6, %r5, %r1;
	mad.lo.s32 	%r7, %r52, %r57, %r4;
	sub.s32 	%r8, %r7, %r1;
	setp.gt.s32 	%p1, %r8, -1;
	setp.lt.s32 	%p2, %r8, %r49;
	and.pred  	%p3, %p1, %p2;
	setp.gt.s32 	%p4, %r6, -1;
	setp.lt.s32 	%p5, %r6, %r50;
	and.pred  	%p6, %p4, %p5;
	and.pred  	%p8, %p3, %p6;
	not.pred 	%p9, %p8;
	@%p9 bra 	$L__BB1_2;
	cvta.to.global.u64 	%rd9, %rd6;
	mad.lo.s32 	%r63, %r8, %r50, %r6;
	mul.wide.s32 	%rd10, %r63, 4;
	add.s64 	%rd11, %rd9, %rd10;
	ld.global.u32 	%r64, [%rd11];
	mad.lo.s32 	%r65, %r2, %r4, %r3;
	shl.b32 	%r66, %r65, 2;
	mov.u32 	%r67, shared_mem;
	add.s32 	%r68, %r67, %r66;
	st.shared.u32 	[%r68], %r64;
	bra.uni 	$L__BB1_3;
$L__BB1_2:
	mad.lo.s32 	%r58, %r2, %r4, %r3;
	shl.b32 	%r59, %r58, 2;
	mov.u32 	%r60, shared_mem;
	add.s32 	%r61, %r60, %r59;
	mov.b32 	%r62, 0;
	st.shared.u32 	[%r61], %r62;
$L__BB1_3:
	bar.sync 	0;
	sub.s32 	%r71, %r2, %r1;
	min.s32 	%r73, %r3, %r4;
	setp.lt.s32 	%p10, %r73, %r1;
	max.s32 	%r74, %r3, %r4;
	setp.ge.s32 	%p11, %r74, %r71;
	setp.ge.s32 	%p12, %r5, %r50;
	or.pred  	%p13, %p11, %p12;
	or.pred  	%p14, %p13, %p10;
	setp.ge.s32 	%p15, %r7, %r49;
	or.pred  	%p16, %p15, %p14;
	@%p16 bra 	$L__BB1_21;
	setp.lt.s32 	%p17, %r51, 1;
	mov.b32 	%r201, 0;
	@%p17 bra 	$L__BB1_20;
	sub.s32 	%r9, %r4, %r1;
	sub.s32 	%r10, %r3, %r1;
	and.b32  	%r11, %r51, 15;
	add.s32 	%r12, %r11, -1;
	and.b32  	%r13, %r51, 7;
	add.s32 	%r14, %r13, -1;
	and.b32  	%r15, %r51, 2147483632;
	and.b32  	%r16, %r51, 3;
	neg.s32 	%r17, %r15;
	mov.b32 	%r187, 0;
	mov.u32 	%r201, %r187;
$L__BB1_6:
	setp.lt.u32 	%p18, %r51, 16;
	add.s32 	%r79, %r9, %r187;
	mad.lo.s32 	%r20, %r79, %r2, %r10;
	mul.lo.s32 	%r21, %r187, %r51;
	mov.b32 	%r196, 0;
	@%p18 bra 	$L__BB1_9;
	shl.b32 	%r80, %r20, 2;
	mov.u32 	%r81, shared_mem;
	add.s32 	%r82, %r81, %r80;
	add.s32 	%r189, %r82, 32;
	mul.wide.u32 	%rd12, %r21, 4;
	add.s64 	%rd13, %rd1, %rd12;
	add.s64 	%rd37, %rd13, 32;
	mov.u32 	%r190, %r17;
$L__BB1_8:
	.pragma "nounroll";
	ld.shared.u32 	%r83, [%r189+-32];
	ld.global.u32 	%r84, [%rd37+-32];
	mad.lo.s32 	%r85, %r84, %r83, %r201;
	ld.shared.u32 	%r86, [%r189+-28];
	ld.global.u32 	%r87, [%rd37+-28];
	mad.lo.s32 	%r88, %r87, %r86, %r85;
	ld.shared.u32 	%r89, [%r189+-24];
	ld.global.u32 	%r90, [%rd37+-24];
	mad.lo.s32 	%r91, %r90, %r89, %r88;
	ld.shared.u32 	%r92, [%r189+-20];
	ld.global.u32 	%r93, [%rd37+-20];
	mad.lo.s32 	%r94, %r93, %r92, %r91;
	ld.shared.u32 	%r95, [%r189+-16];
	ld.global.u32 	%r96, [%rd37+-16];
	mad.lo.s32 	%r97, %r96, %r95, %r94;
	ld.shared.u32 	%r98, [%r189+-12];
	ld.global.u32 	%r99, [%rd37+-12];
	mad.lo.s32 	%r100, %r99, %r98, %r97;
	ld.shared.u32 	%r101, [%r189+-8];
	ld.global.u32 	%r102, [%rd37+-8];
	mad.lo.s32 	%r103, %r102, %r101, %r100;
	ld.shared.u32 	%r104, [%r189+-4];
	ld.global.u32 	%r105, [%rd37+-4];
	mad.lo.s32 	%r106, %r105, %r104, %r103;
	ld.shared.u32 	%r107, [%r189];
	ld.global.u32 	%r108, [%rd37];
	mad.lo.s32 	%r109, %r108, %r107, %r106;
	ld.shared.u32 	%r110, [%r189+4];
	ld.global.u32 	%r111, [%rd37+4];
	mad.lo.s32 	%r112, %r111, %r110, %r109;
	ld.shared.u32 	%r113, [%r189+8];
	ld.global.u32 	%r114, [%rd37+8];
	mad.lo.s32 	%r115, %r114, %r113, %r112;
	ld.shared.u32 	%r116, [%r189+12];
	ld.global.u32 	%r117, [%rd37+12];
	mad.lo.s32 	%r118, %r117, %r116, %r115;
	ld.shared.u32 	%r119, [%r189+16];
	ld.global.u32 	%r120, [%rd37+16];
	mad.lo.s32 	%r121, %r120, %r119, %r118;
	ld.shared.u32 	%r122, [%r189+20];
	ld.global.u32 	%r123, [%rd37+20];
	mad.lo.s32 	%r124, %r123, %r122, %r121;
	ld.shared.u32 	%r125, [%r189+24];
	ld.global.u32 	%r126, [%rd37+24];
	mad.lo.s32 	%r127, %r126, %r125, %r124;
	ld.shared.u32 	%r128, [%r189+28];
	ld.global.u32 	%r129, [%rd37+28];
	mad.lo.s32 	%r201, %r129, %r128, %r127;
	add.s32 	%r190, %r190, 16;
	add.s32 	%r189, %r189, 64;
	add.s64 	%rd37, %rd37, 64;
	setp.ne.s32 	%p19, %r190, 0;
	mov.u32 	%r196, %r15;
	@%p19 bra 	$L__BB1_8;
$L__BB1_9:
	setp.eq.s32 	%p20, %r11, 0;
	@%p20 bra 	$L__BB1_19;
	setp.lt.u32 	%p21, %r12, 7;
	@%p21 bra 	$L__BB1_12;
	add.s32 	%r131, %r20, %r196;
	shl.b32 	%r132, %r131, 2;
	mov.u32 	%r133, shared_mem;
	add.s32 	%r134, %r133, %r132;
	ld.shared.u32 	%r135, [%r134];
	add.s32 	%r136, %r196, %r21;
	mul.wide.u32 	%rd14, %r136, 4;
	add.s64 	%rd15, %rd1, %rd14;
	ld.global.u32 	%r137, [%rd15];
	mad.lo.s32 	%r138, %r137, %r135, %r201;
	ld.shared.u32 	%r139, [%r134+4];
	cvt.u64.u32 	%rd16, %r21;
	cvt.u64.u32 	%rd17, %r196;
	add.s64 	%rd18, %rd17, %rd16;
	shl.b64 	%rd19, %rd18, 2;
	add.s64 	%rd20, %rd1, %rd19;
	ld.global.u32 	%r140, [%rd20+4];
	mad.lo.s32 	%r141, %r140, %r139, %r138;
	ld.shared.u32 	%r142, [%r134+8];
	ld.global.u32 	%r143, [%rd20+8];
	mad.lo.s32 	%r144, %r143, %r142, %r141;
	ld.shared.u32 	%r145, [%r134+12];
	ld.global.u32 	%r146, [%rd20+12];
	mad.lo.s32 	%r147, %r146, %r145, %r144;
	ld.shared.u32 	%r148, [%r134+16];
	ld.global.u32 	%r149, [%rd20+16];
	mad.lo.s32 	%r150, %r149, %r148, %r147;
	ld.shared.u32 	%r151, [%r134+20];
	ld.global.u32 	%r152, [%rd20+20];
	mad.lo.s32 	%r153, %r152, %r151, %r150;
	ld.shared.u32 	%r154, [%r134+24];
	ld.global.u32 	%r155, [%rd20+24];
	mad.lo.s32 	%r156, %r155, %r154, %r153;
	ld.shared.u32 	%r157, [%r134+28];
	ld.global.u32 	%r158, [%rd20+28];
	mad.lo.s32 	%r201, %r158, %r157, %r156;
	add.s32 	%r196, %r196, 8;
$L__BB1_12:
	setp.eq.s32 	%p22, %r13, 0;
	@%p22 bra 	$L__BB1_19;
	setp.lt.u32 	%p23, %r14, 3;
	@%p23 bra 	$L__BB1_15;
	add.s32 	%r160, %r20, %r196;
	shl.b32 	%r161, %r160, 2;
	mov.u32 	%r162, shared_mem;
	add.s32 	%r163, %r162, %r161;
	ld.shared.u32 	%r164, [%r163];
	add.s32 	%r165, %r196, %r21;
	mul.wide.u32 	%rd21, %r165, 4;
	add.s64 	%rd22, %rd1, %rd21;
	ld.global.u32 	%r166, [%rd22];
	mad.lo.s32 	%r167, %r166, %r164, %r201;
	ld.shared.u32 	%r168, [%r163+4];
	cvt.u64.u32 	%rd23, %r21;
	cvt.u64.u32 	%rd24, %r196;
	add.s64 	%rd25, %rd24, %rd23;
	shl.b64 	%rd26, %rd25, 2;
	add.s64 	%rd27, %rd1, %rd26;
	ld.global.u32 	%r169, [%rd27+4];
	mad.lo.s32 	%r170, %r169, %r168, %r167;
	ld.shared.u32 	%r171, [%r163+8];
	ld.global.u32 	%r172, [%rd27+8];
	mad.lo.s32 	%r173, %r172, %r171, %r170;
	ld.shared.u32 	%r174, [%r163+12];
	ld.global.u32 	%r175, [%rd27+12];
	mad.lo.s32 	%r201, %r175, %r174, %r173;
	add.s32 	%r196, %r196, 4;
$L__BB1_15:
	setp.eq.s32 	%p24, %r16, 0;
	@%p24 bra 	$L__BB1_19;
	setp.eq.s32 	%p25, %r16, 1;
	add.s32 	%r176, %r20, %r196;
	shl.b32 	%r177, %r176, 2;
	mov.u32 	%r178, shared_mem;
	add.s32 	%r42, %r178, %r177;
	ld.shared.u32 	%r179, [%r42];
	add.s32 	%r180, %r196, %r21;
	mul.wide.u32 	%rd28, %r180, 4;
	add.s64 	%rd29, %rd1, %rd28;
	ld.global.u32 	%r181, [%rd29];
	mad.lo.s32 	%r201, %r181, %r179, %r201;
	@%p25 bra 	$L__BB1_19;
	setp.eq.s32 	%p26, %r16, 2;
	ld.shared.u32 	%r182, [%r42+4];
	cvt.u64.u32 	%rd30, %r21;
	cvt.u64.u32 	%rd31, %r196;
	add.s64 	%rd32, %rd31, %rd30;
	shl.b64 	%rd33, %rd32, 2;
	add.s64 	%rd5, %rd1, %rd33;
	ld.global.u32 	%r183, [%rd5+4];
	mad.lo.s32 	%r201, %r183, %r182, %r201;
	@%p26 bra 	$L__BB1_19;
	ld.shared.u32 	%r184, [%r42+8];
	ld.global.u32 	%r185, [%rd5+8];
	mad.lo.s32 	%r201, %r185, %r184, %r201;
$L__BB1_19:
	add.s32 	%r187, %r187, 1;
	setp.ne.s32 	%p27, %r187, %r51;
	@%p27 bra 	$L__BB1_6;
$L__BB1_20:
	mad.lo.s32 	%r186, %r7, %r50, %r5;
	cvta.to.global.u64 	%rd34, %rd7;
	mul.wide.s32 	%rd35, %r186, 4;
	add.s64 	%rd36, %rd34, %rd35;
	st.global.u32 	[%rd36], %r201;
$L__BB1_21:
	ret;

}


// ===== COMPILED SASS (sm_100) =====

	.target	sm_100

	.elftype	@"ET_EXEC"


//--------------------- .note.nv.tkinfo           --------------------------
	.section	.note.nv.tkinfo,"",@"SHT_NOTE"
	.sectionflags	@"SHF_NOTE_NV_TKINFO"
	.tkinfo
        /*0018*/ 	.word	0x00000002
        /*0030*/ 	.string	""
        /*0030*/ 	.string	"ptxas"
        /*0030*/ 	.string	"Cuda compilation tools, release 13.0, V13.0.88"
        /*0030*/ 	.string	"Build cuda_13.0.r13.0/compiler.36424714_0"
        /*0030*/ 	.string	"-arch sm_100 -m 64 "



//--------------------- .note.nv.cuinfo           --------------------------
	.section	.note.nv.cuinfo,"",@"SHT_NOTE"
	.sectionflags	@"SHF_NOTE_NV_CUINFO"
        /*0018*/ 	.short	0x0002
        /*001a*/ 	.short	0x0064
        /*001c*/ 	.short	0x0082
	.zero		2


//--------------------- .nv.info                  --------------------------
	.section	.nv.info,"",@"SHT_CUDA_INFO"
	.align	4


	//----- nvinfo : EIATTR_REGCOUNT
	.align		4
        /*0000*/ 	.byte	0x04, 0x2f
        /*0002*/ 	.short	(.L_1 - .L_0)
	.align		4
.L_0:
        /*0004*/ 	.word	index@(_Z14convolution_2dPKiPiiiS0_i)
        /*0008*/ 	.word	0x0000001e


	//----- nvinfo : EIATTR_FRAME_SIZE
	.align		4
.L_1:
        /*000c*/ 	.byte	0x04, 0x11
        /*000e*/ 	.short	(.L_3 - .L_2)
	.align		4
.L_2:
        /*0010*/ 	.word	index@(_Z14convolution_2dPKiPiiiS0_i)
        /*0014*/ 	.word	0x00000000


	//----- nvinfo : EIATTR_REGCOUNT
	.align		4
.L_3:
        /*0018*/ 	.byte	0x04, 0x2f
        /*001a*/ 	.short	(.L_5 - .L_4)
	.align		4
.L_4:
        /*001c*/ 	.word	index@(_Z20convolution_2d_tiledPKiPiiiS0_ii)
        /*0020*/ 	.word	0x0000001f


	//----- nvinfo : EIATTR_FRAME_SIZE
	.align		4
.L_5:
        /*0024*/ 	.byte	0x04, 0x11
        /*0026*/ 	.short	(.L_7 - .L_6)
	.align		4
.L_6:
        /*0028*/ 	.word	index@(_Z20convolution_2d_tiledPKiPiiiS0_ii)
        /*002c*/ 	.word	0x00000000


	//----- nvinfo : EIATTR_MIN_STACK_SIZE
	.align		4
.L_7:
        /*0030*/ 	.byte	0x04, 0x12
        /*0032*/ 	.short	(.L_9 - .L_8)
	.align		4
.L_8:
        /*0034*/ 	.word	index@(_Z20convolution_2d_tiledPKiPiiiS0_ii)
        /*0038*/ 	.word	0x00000000


	//----- nvinfo : EIATTR_MIN_STACK_SIZE
	.align		4
.L_9:
        /*003c*/ 	.byte	0x04, 0x12
        /*003e*/ 	.short	(.L_11 - .L_10)
	.align		4
.L_10:
        /*0040*/ 	.word	index@(_Z14convolution_2dPKiPiiiS0_i)
        /*0044*/ 	.word	0x00000000
.L_11:


//--------------------- .nv.compat                --------------------------
	.section	.nv.compat,"",@"SHT_CUDA_COMPAT_INFO"
	.align	4
        /*0000*/ 	.byte	0x02, 0x09, 0x00, 0x00, 0x02, 0x02, 0x01, 0x00, 0x02, 0x05, 0x05, 0x00, 0x03, 0x07, 0x01, 0x01
        /*0010*/ 	.byte	0x02, 0x03, 0x00, 0x00, 0x02, 0x06, 0x01, 0x00, 0x04, 0x0b, 0x08, 0x00, 0x09, 0x00, 0x00, 0x00
        /*0020*/ 	.byte	0x00, 0x00, 0x00, 0x00


//--------------------- .nv.info._Z20convolution_2d_tiledPKiPiiiS0_ii --------------------------
	.section	.nv.info._Z20convolution_2d_tiledPKiPiiiS0_ii,"",@"SHT_CUDA_INFO"
	.sectionflags	@""
	.align	4


	//----- nvinfo : EIATTR_CUDA_API_VERSION
	.align		4
        /*0000*/ 	.byte	0x04, 0x37
        /*0002*/ 	.short	(.L_13 - .L_12)
.L_12:
        /*0004*/ 	.word	0x00000082


	//----- nvinfo : EIATTR_KPARAM_INFO
	.align		4
.L_13:
        /*0008*/ 	.byte	0x04, 0x17
        /*000a*/ 	.short	(.L_15 - .L_14)
.L_14:
        /*000c*/ 	.word	0x00000000
        /*0010*/ 	.short	0x0006
        /*0012*/ 	.short	0x0024
        /*0014*/ 	.byte	0x00, 0xf0, 0x11, 0x00


	//----- nvinfo : EIATTR_KPARAM_INFO
	.align		4
.L_15:
        /*0018*/ 	.byte	0x04, 0x17
        /*001a*/ 	.short	(.L_17 - .L_16)
.L_16:
        /*001c*/ 	.word	0x00000000
        /*0020*/ 	.short	0x0005
        /*0022*/ 	.short	0x0020
        /*0024*/ 	.byte	0x00, 0xf0, 0x11, 0x00


	//----- nvinfo : EIATTR_KPARAM_INFO
	.align		4
.L_17:
        /*0028*/ 	.byte	0x04, 0x17
        /*002a*/ 	.short	(.L_19 - .L_18)
.L_18:
        /*002c*/ 	.word	0x00000000
        /*0030*/ 	.short	0x0004
        /*0032*/ 	.short	0x0018
        /*0034*/ 	.byte	0x00, 0xf5, 0x21, 0x00


	//----- nvinfo : EIATTR_KPARAM_INFO
	.align		4
.L_19:
        /*0038*/ 	.byte	0x04, 0x17
        /*003a*/ 	.short	(.L_21 - .L_20)
.L_20:
        /*003c*/ 	.word	0x00000000
        /*0040*/ 	.short	0x0003
        /*0042*/ 	.short	0x0014
        /*0044*/ 	.byte	0x00, 0xf0, 0x11, 0x00


	//----- nvinfo : EIATTR_KPARAM_INFO
	.align		4
.L_21:
        /*0048*/ 	.byte	0x04, 0x17
        /*004a*/ 	.short	(.L_23 - .L_22)
.L_22:
        /*004c*/ 	.word	0x00000000
        /*0050*/ 	.short	0x0002
        /*0052*/ 	.short	0x0010
        /*0054*/ 	.byte	0x00, 0xf0, 0x11, 0x00


	//----- nvinfo : EIATTR_KPARAM_INFO
	.align		4
.L_23:
        /*0058*/ 	.byte	0x04, 0x17
        /*005a*/ 	.short	(.L_25 - .L_24)
.L_24:
        /*005c*/ 	.word	0x00000000
        /*0060*/ 	.short	0x0001
        /*0062*/ 	.short	0x0008
        /*0064*/ 	.byte	0x00, 0xf5, 0x21, 0x00


	//----- nvinfo : EIATTR_KPARAM_INFO
	.align		4
.L_25:
        /*0068*/ 	.byte	0x04, 0x17
        /*006a*/ 	.short	(.L_27 - .L_26)
.L_26:
        /*006c*/ 	.word	0x00000000
        /*0070*/ 	.short	0x0000
        /*0072*/ 	.short	0x0000
        /*0074*/ 	.byte	0x00, 0xf5, 0x21, 0x00


	//----- nvinfo : EIATTR_SPARSE_MMA_MASK
	.align		4
.L_27:
        /*0078*/ 	.byte	0x03, 0x50
        /*007a*/ 	.short	0x0000


	//----- nvinfo : EIATTR_MAXREG_COUNT
	.align		4
        /*007c*/ 	.byte	0x03, 0x1b
        /*007e*/ 	.short	0x00ff


	//----- nvinfo : EIATTR_NUM_BARRIERS
	.align		4
        /*0080*/ 	.byte	0x02, 0x4c
        /*0082*/ 	.byte	0x01
	.zero		1


	//----- nvinfo : EIATTR_MERCURY_ISA_VERSION
	.align		4
        /*0084*/ 	.byte	0x03, 0x5f
        /*0086*/ 	.short	0x0101


	//----- nvinfo : EIATTR_VRC_CTA_INIT_COUNT
	.align		4
        /*0088*/ 	.byte	0x02, 0x4a
	.zero		1
	.zero		1


	//----- nvinfo : EIATTR_EXIT_INSTR_OFFSETS
	.align		4
        /*008c*/ 	.byte	0x04, 0x1c
        /*008e*/ 	.short	(.L_29 - .L_28)


	//   ....[0]....
.L_28:
        /*0090*/ 	.word	0x00000280


	//   ....[1]....
        /*0094*/ 	.word	0x00000ec0


	//----- nvinfo : EIATTR_CBANK_PARAM_SIZE
	.align		4
.L_29:
        /*0098*/ 	.byte	0x03, 0x19
        /*009a*/ 	.short	0x0028


	//----- nvinfo : EIATTR_PARAM_CBANK
	.align		4
        /*009c*/ 	.byte	0x04, 0x0a
        /*009e*/ 	.short	(.L_31 - .L_30)
	.align		4
.L_30:
        /*00a0*/ 	.word	index@(.nv.constant0._Z20convolution_2d_tiledPKiPiiiS0_ii)
        /*00a4*/ 	.short	0x0380
        /*00a6*/ 	.short	0x0028


	//----- nvinfo : EIATTR_SW_WAR
	.align		4
.L_31:
        /*00a8*/ 	.byte	0x04, 0x36
        /*00aa*/ 	.short	(.L_33 - .L_32)
.L_32:
        /*00ac*/ 	.word	0x00000008
.L_33:


//--------------------- .nv.info._Z14convolution_2dPKiPiiiS0_i --------------------------
	.section	.nv.info._Z14convolution_2dPKiPiiiS0_i,"",@"SHT_CUDA_INFO"
	.sectionflags	@""
	.align	4


	//----- nvinfo : EIATTR_CUDA_API_VERSION
	.align		4
        /*0000*/ 	.byte	0x04, 0x37
        /*0002*/ 	.short	(.L_35 - .L_34)
.L_34:
        /*0004*/ 	.word	0x00000082


	//----- nvinfo : EIATTR_KPARAM_INFO
	.align		4
.L_35:
        /*0008*/ 	.byte	0x04, 0x17
        /*000a*/ 	.short	(.L_37 - .L_36)
.L_36:
        /*000c*/ 	.word	0x00000000
        /*0010*/ 	.short	0x0005
        /*0012*/ 	.short	0x0020
        /*0014*/ 	.byte	0x00, 0xf0, 0x11, 0x00


	//----- nvinfo : EIATTR_KPARAM_INFO
	.align		4
.L_37:
        /*0018*/ 	.byte	0x04, 0x17
        /*001a*/ 	.short	(.L_39 - .L_38)
.L_38:
        /*001c*/ 	.word	0x00000000
        /*0020*/ 	.short	0x0004
        /*0022*/ 	.short	0x0018
        /*0024*/ 	.byte	0x00, 0xf5, 0x21, 0x00


	//----- nvinfo : EIATTR_KPARAM_INFO
	.align		4
.L_39:
        /*0028*/ 	.byte	0x04, 0x17
        /*002a*/ 	.short	(.L_41 - .L_40)
.L_40:
        /*002c*/ 	.word	0x00000000
        /*0030*/ 	.short	0x0003
        /*0032*/ 	.short	0x0014
        /*0034*/ 	.byte	0x00, 0xf0, 0x11, 0x00


	//----- nvinfo : EIATTR_KPARAM_INFO
	.align		4
.L_41:
        /*0038*/ 	.byte	0x04, 0x17
        /*003a*/ 	.short	(.L_43 - .L_42)
.L_42:
        /*003c*/ 	.word	0x00000000
        /*0040*/ 	.short	0x0002
        /*0042*/ 	.short	0x0010
        /*0044*/ 	.byte	0x00, 0xf0, 0x11, 0x00


	//----- nvinfo : EIATTR_KPARAM_INFO
	.align		4
.L_43:
        /*0048*/ 	.byte	0x04, 0x17
        /*004a*/ 	.short	(.L_45 - .L_44)
.L_44:
        /*004c*/ 	.word	0x00000000
        /*0050*/ 	.short	0x0001
        /*0052*/ 	.short	0x0008
        /*0054*/ 	.byte	0x00, 0xf5, 0x21, 0x00


	//----- nvinfo : EIATTR_KPARAM_INFO
	.align		4
.L_45:
        /*0058*/ 	.byte	0x04, 0x17
        /*005a*/ 	.short	(.L_47 - .L_46)
.L_46:
        /*005c*/ 	.word	0x00000000
        /*0060*/ 	.short	0x0000
        /*0062*/ 	.short	0x0000
        /*0064*/ 	.byte	0x00, 0xf5, 0x21, 0x00


	//----- nvinfo : EIATTR_SPARSE_MMA_MASK
	.align		4
.L_47:
        /*0068*/ 	.byte	0x03, 0x50
        /*006a*/ 	.short	0x0000


	//----- nvinfo : EIATTR_MAXREG_COUNT
	.align		4
        /*006c*/ 	.byte	0x03, 0x1b
        /*006e*/ 	.short	0x00ff


	//----- nvinfo : EIATTR_MERCURY_ISA_VERSION
	.align		4
        /*0070*/ 	.byte	0x03, 0x5f
        /*0072*/ 	.short	0x0101


	//----- nvinfo : EIATTR_VRC_CTA_INIT_COUNT
	.align		4
        /*0074*/ 	.byte	0x02, 0x4a
	.zero		1
	.zero		1


	//----- nvinfo : EIATTR_EXIT_INSTR_OFFSETS
	.align		4
        /*0078*/ 	.byte	0x04, 0x1c
        /*007a*/ 	.short	(.L_49 - .L_48)


	//   ....[0]....
.L_48:
        /*007c*/ 	.word	0x000000c0


	//   ....[1]....
        /*0080*/ 	.word	0x00000d20


	//----- nvinfo : EIATTR_CRS_STACK_SIZE
	.align		4
.L_49:
        /*0084*/ 	.byte	0x04, 0x1e
        /*0086*/ 	.short	(.L_51 - .L_50)
.L_50:
        /*0088*/ 	.word	0x00000000


	//----- nvinfo : EIATTR_CBANK_PARAM_SIZE
	.align		4
.L_51:
        /*008c*/ 	.byte	0x03, 0x19
        /*008e*/ 	.short	0x0024


	//----- nvinfo : EIATTR_PARAM_CBANK
	.align		4
        /*0090*/ 	.byte	0x04, 0x0a
        /*0092*/ 	.short	(.L_53 - .L_52)
	.align		4
.L_52:
        /*0094*/ 	.word	index@(.nv.constant0._Z14convolution_2dPKiPiiiS0_i)
        /*0098*/ 	.short	0x0380
        /*009a*/ 	.short	0x0024


	//----- nvinfo : EIATTR_SW_WAR
	.align		4
.L_53:
        /*009c*/ 	.byte	0x04, 0x36
        /*009e*/ 	.short	(.L_55 - .L_54)
.L_54:
        /*00a0*/ 	.word	0x00000008
.L_55:


//--------------------- .nv.callgraph             --------------------------
	.section	.nv.callgraph,"",@"SHT_CUDA_CALLGRAPH"
	.align	4
	.sectionentsize	8
	.align		4
        /*0000*/ 	.word	0x00000000
	.align		4
        /*0004*/ 	.word	0xffffffff
	.align		4
        /*0008*/ 	.word	0x00000000
	.align		4
        /*000c*/ 	.word	0xfffffffe
	.align		4
        /*0010*/ 	.word	0x00000000
	.align		4
        /*0014*/ 	.word	0xfffffffd
	.align		4
        /*0018*/ 	.word	0x00000000
	.align		4
        /*001c*/ 	.word	0xfffffffc


//--------------------- .text._Z20convolution_2d_tiledPKiPiiiS0_ii --------------------------
	.section	.text._Z20convolution_2d_tiledPKiPiiiS0_ii,"ax",@progbits
	.align	128
        .global         _Z20convolution_2d_tiledPKiPiiiS0_ii
        .type           _Z20convolution_2d_tiledPKiPiiiS0_ii,@function
        .size           _Z20convolution_2d_tiledPKiPiiiS0_ii,(.L_x_17 - _Z20convolution_2d_tiledPKiPiiiS0_ii)
        .other          _Z20convolution_2d_tiledPKiPiiiS0_ii,@"STO_CUDA_ENTRY STV_DEFAULT"
_Z20convolution_2d_tiledPKiPiiiS0_ii:
.text._Z20convolution_2d_tiledPKiPiiiS0_ii:
[----:B------:R-:W-:Y:S01]  /*0000*/  LDC R1, c[0x0][0x37c] ;  /* 0x0000df00ff017b82 */ /* 0x000fe20000000800 */
[----:B------:R-:W0:Y:S07]  /*0010*/  S2R R2, SR_TID.X ;  /* 0x0000000000027919 */ /* 0x000e2e0000002100 */
[----:B------:R-:W1:Y:S01]  /*0020*/  LDC.64 R12, c[0x0][0x3a0] ;  /* 0x0000e800ff0c7b82 */ /* 0x000e620000000a00 */
[----:B------:R-:W2:Y:S01]  /*0030*/  LDCU.64 UR6, c[0x0][0x390] ;  /* 0x00007200ff0677ac */ /* 0x000ea20008000a00 */
[----:B------:R-:W3:Y:S01]  /*0040*/  S2R R17, SR_TID.Y ;  /* 0x0000000000117919 */ /* 0x000ee20000002200 */
[----:B------:R-:W4:Y:S05]  /*0050*/  LDCU.64 UR10, c[0x0][0x358] ;  /* 0x00006b00ff0a77ac */ /* 0x000f2a0008000a00 */
[----:B------:R-:W0:Y:S08]  /*0060*/  S2UR UR4, SR_CTAID.X ;  /* 0x00000000000479c3 */ /* 0x000e300000002500 */
[----:B------:R-:W3:Y:S01]  /*0070*/  S2UR UR5, SR_CTAID.Y ;  /* 0x00000000000579c3 */ /* 0x000ee20000002600 */
[----:B-1----:R-:W-:-:S04]  /*0080*/  LEA.HI R3, R12, R12, RZ, 0x1 ;  /* 0x0000000c0c037211 */ /* 0x002fc800078f08ff */
[----:B------:R-:W-:Y:S01]  /*0090*/  SHF.R.S32.HI R11, RZ, 0x1, R3 ;  /* 0x00000001ff0b7819 */ /* 0x000fe20000011403 */
[----:B0-----:R-:W-:-:S04]  /*00a0*/  IMAD R0, R13, UR4, R2 ;  /* 0x000000040d007c24 */ /* 0x001fc8000f8e0202 */
[----:B------:R-:W-:Y:S02]  /*00b0*/  IMAD.IADD R6, R0, 0x1, -R11 ;  /* 0x0000000100067824 */ /* 0x000fe400078e0a0b */
[----:B---3--:R-:W-:-:S03]  /*00c0*/  IMAD R7, R13, UR5, R17 ;  /* 0x000000050d077c24 */ /* 0x008fc6000f8e0211 */
[----:B--2---:R-:W-:Y:S01]  /*00d0*/  ISETP.GE.AND P1, PT, R6, UR7, PT ;  /* 0x0000000706007c0c */ /* 0x004fe2000bf26270 */
[----:B------:R-:W-:-:S03]  /*00e0*/  IMAD.IADD R9, R7, 0x1, -R11 ;  /* 0x0000000107097824 */ /* 0x000fc600078e0a0b */
[----:B------:R-:W-:Y:S02]  /*00f0*/  ISETP.GT.AND P1, PT, R6, -0x1, !P1 ;  /* 0xffffffff0600780c */ /* 0x000fe40004f24270 */
[----:B------:R-:W-:-:S04]  /*0100*/  ISETP.GE.AND P0, PT, R9, UR6, PT ;  /* 0x0000000609007c0c */ /* 0x000fc8000bf06270 */
[----:B------:R-:W-:-:S04]  /*0110*/  ISETP.GT.AND P0, PT, R9, -0x1, !P0 ;  /* 0xffffffff0900780c */ /* 0x000fc80004704270 */
[----:B------:R-:W-:-:S13]  /*0120*/  PLOP3.LUT P0, PT, P0, P1, PT, 0x80, 0x8 ;  /* 0x000000000008781c */ /* 0x000fda0000703070 */
[----:B------:R-:W0:Y:S01]  /*0130*/  @P0 LDC.64 R4, c[0x0][0x380] ;  /* 0x0000e000ff040b82 */ /* 0x000e220000000a00 */
[----:B------:R-:W-:-:S04]  /*0140*/  @P0 IMAD R9, R9, UR7, R6 ;  /* 0x0000000709090c24 */ /* 0x000fc8000f8e0206 */
[----:B0-----:R-:W-:-:S06]  /*0150*/  @P0 IMAD.WIDE R4, R9, 0x4, R4 ;  /* 0x0000000409040825 */ /* 0x001fcc00078e0204 */
[----:B----4-:R-:W2:Y:S01]  /*0160*/  @P0 LDG.E R4, desc[UR10][R4.64] ;  /* 0x0000000a04040981 */ /* 0x010ea2000c1e1900 */
[----:B------:R-:W0:Y:S01]  /*0170*/  S2UR UR5, SR_CgaCtaId ;  /* 0x00000000000579c3 */ /* 0x000e220000008800 */
[----:B------:R-:W-:Y:S01]  /*0180*/  LOP3.LUT R6, R3, 0xfffffffe, RZ, 0xc0, !PT ;  /* 0xfffffffe03067812 */ /* 0x000fe200078ec0ff */
[----:B------:R-:W-:Y:S01]  /*0190*/  UMOV UR4, 0x400 ;  /* 0x0000040000047882 */ /* 0x000fe20000000000 */
[----:B------:R-:W-:Y:S02]  /*01a0*/  VIMNMX R8, PT, PT, R2, R17, !PT ;  /* 0x0000001102087248 */ /* 0x000fe40007fe0100 */
[----:B------:R-:W-:Y:S02]  /*01b0*/  IADD3 R6, PT, PT, R6, R13, RZ ;  /* 0x0000000d06067210 */ /* 0x000fe40007ffe0ff */
[----:B------:R-:W-:-:S03]  /*01c0*/  ISETP.GE.AND P1, PT, R0, UR7, PT ;  /* 0x0000000700007c0c */ /* 0x000fc6000bf26270 */
[----:B------:R-:W-:-:S05]  /*01d0*/  IMAD.IADD R3, R6, 0x1, -R11 ;  /* 0x0000000106037824 */ /* 0x000fca00078e0a0b */
[----:B------:R-:W-:Y:S01]  /*01e0*/  ISETP.GE.OR P1, PT, R8, R3, P1 ;  /* 0x000000030800720c */ /* 0x000fe20000f26670 */
[-C--:B------:R-:W-:Y:S01]  /*01f0*/  IMAD R3, R6, R17.reuse, R2 ;  /* 0x0000001106037224 */ /* 0x080fe200078e0202 */
[----:B------:R-:W-:-:S04]  /*0200*/  VIMNMX R8, PT, PT, R2, R17, PT ;  /* 0x0000001102087248 */ /* 0x000fc80003fe0100 */
[----:B------:R-:W-:Y:S01]  /*0210*/  ISETP.LT.OR P1, PT, R8, R11, P1 ;  /* 0x0000000b0800720c */ /* 0x000fe20000f21670 */
[----:B0-----:R-:W-:-:S03]  /*0220*/  ULEA UR4, UR5, UR4, 0x18 ;  /* 0x0000000405047291 */ /* 0x001fc6000f8ec0ff */
[----:B------:R-:W-:-:S03]  /*0230*/  ISETP.GE.OR P1, PT, R7, UR6, P1 ;  /* 0x0000000607007c0c */ /* 0x000fc60008f26670 */
[----:B------:R-:W-:-:S05]  /*0240*/  LEA R3, R3, UR4, 0x2 ;  /* 0x0000000403037c11 */ /* 0x000fca000f8e10ff */
[----:B--2---:R0:W-:Y:S04]  /*0250*/  @P0 STS [R3], R4 ;  /* 0x0000000403000388 */ /* 0x0041e80000000800 */
[----:B------:R0:W-:Y:S01]  /*0260*/  @!P0 STS [R3], RZ ;  /* 0x000000ff03008388 */ /* 0x0001e20000000800 */
[----:B------:R-:W-:Y:S06]  /*0270*/  BAR.SYNC.DEFER_BLOCKING 0x0 ;  /* 0x0000000000007b1d */ /* 0x000fec0000010000 */
[----:B------:R-:W-:Y:S05]  /*0280*/  @P1 EXIT ;  /* 0x000000000000194d */ /* 0x000fea0003800000 */
[----:B------:R-:W-:Y:S01]  /*0290*/  ISETP.GE.AND P0, PT, R12, 0x1, PT ;  /* 0x000000010c00780c */ /* 0x000fe20003f06270 */
[----:B------:R-:W-:-:S12]  /*02a0*/  HFMA2 R14, -RZ, RZ, 0, 0 ;  /* 0x00000000ff0e7431 */ /* 0x000fd800000001ff */
[----:B------:R-:W-:Y:S05]  /*02b0*/  @!P0 BRA `(.L_x_0) ;  /* 0x0000000800ec8947 */ /* 0x000fea0003800000 */
[C---:B------:R-:W-:Y:S01]  /*02c0*/  LOP3.LUT R15, R12.reuse, 0xf, RZ, 0xc0, !PT ;  /* 0x0000000f0c0f7812 */ /* 0x040fe200078ec0ff */
[----:B------:R-:W-:Y:S01]  /*02d0*/  IMAD.IADD R9, R17, 0x1, -R11 ;  /* 0x0000000111097824 */ /* 0x000fe200078e0a0b */
[C---:B------:R-:W-:Y:S01]  /*02e0*/  LOP3.LUT R16, R12.reuse, 0x7, RZ, 0xc0, !PT ;  /* 0x000000070c107812 */ /* 0x040fe200078ec0ff */
[----:B------:R-:W-:Y:S01]  /*02f0*/  IMAD.MOV.U32 R14, RZ, RZ, RZ ;  /* 0x000000ffff0e7224 */ /* 0x000fe200078e00ff */
[----:B------:R-:W-:Y:S01]  /*0300*/  LOP3.LUT R10, R12, 0x7ffffff0, RZ, 0xc0, !PT ;  /* 0x7ffffff00c0a7812 */ /* 0x000fe200078ec0ff */
[----:B0-----:R-:W-:Y:S01]  /*0310*/  VIADD R3, R15, 0xffffffff ;  /* 0xffffffff0f037836 */ /* 0x001fe20000000000 */
[----:B------:R-:W-:Y:S01]  /*0320*/  IADD3 R4, PT, PT, R16, -0x1, RZ ;  /* 0xffffffff10047810 */ /* 0x000fe20007ffe0ff */
[----:B------:R-:W-:Y:S01]  /*0330*/  UMOV UR4, URZ ;  /* 0x000000ff00047c82 */ /* 0x000fe20008000000 */
[----:B------:R-:W-:Y:S02]  /*0340*/  IADD3 R11, PT, PT, -R11, R2, RZ ;  /* 0x000000020b0b7210 */ /* 0x000fe40007ffe1ff */
[----:B------:R-:W-:-:S02]  /*0350*/  ISETP.GE.U32.AND P0, PT, R3, 0x7, PT ;  /* 0x000000070300780c */ /* 0x000fc40003f06070 */
[----:B------:R-:W-:Y:S02]  /*0360*/  ISETP.GE.U32.AND P1, PT, R4, 0x3, PT ;  /* 0x000000030400780c */ /* 0x000fe40003f26070 */
[----:B------:R-:W-:Y:S02]  /*0370*/  LOP3.LUT R12, R12, 0x3, RZ, 0xc0, !PT ;  /* 0x000000030c0c7812 */ /* 0x000fe400078ec0ff */
[----:B------:R-:W-:-:S09]  /*0380*/  IADD3 R13, PT, PT, -R10, RZ, RZ ;  /* 0x000000ff0a0d7210 */ /* 0x000fd20007ffe1ff */
.L_x_6:
[----:B------:R-:W0:Y:S01]  /*0390*/  LDCU UR5, c[0x0][0x3a0] ;  /* 0x00007400ff0577ac */ /* 0x000e220008000800 */
[----:B------:R-:W-:Y:S01]  /*03a0*/  VIADD R8, R9, UR4 ;  /* 0x0000000409087c36 */ /* 0x000fe20008000000 */
[----:B------:R-:W-:-:S03]  /*03b0*/  MOV R17, RZ ;  /* 0x000000ff00117202 */ /* 0x000fc60000000f00 */
[----:B------:R-:W-:Y:S01]  /*03c0*/  IMAD R8, R6, R8, R11 ;  /* 0x0000000806087224 */ /* 0x000fe200078e020b */
[----:B0-----:R-:W-:Y:S02]  /*03d0*/  UISETP.GE.U32.AND UP1, UPT, UR5, 0x10, UPT ;  /* 0x000000100500788c */ /* 0x001fe4000bf26070 */
[----:B------:R-:W-:Y:S02]  /*03e0*/  UIMAD UR9, UR4, UR5, URZ ;  /* 0x00000005040972a4 */ /* 0x000fe4000f8e02ff */
[----:B------:R-:W-:-:S04]  /*03f0*/  UIADD3 UR4, UPT, UPT, UR4, 0x1, URZ ;  /* 0x0000000104047890 */ /* 0x000fc8000fffe0ff */
[----:B------:R-:W-:Y:S01]  /*0400*/  UISETP.NE.AND UP0, UPT, UR4, UR5, UPT ;  /* 0x000000050400728c */ /* 0x000fe2000bf05270 */
[----:B------:R-:W-:Y:S10]  /*0410*/  BRA.U !UP1, `(.L_x_1) ;  /* 0x00000005090c7547 */ /* 0x000ff4000b800000 */
[----:B------:R-:W0:Y:S01]  /*0420*/  S2UR UR8, SR_CgaCtaId ;  /* 0x00000000000879c3 */ /* 0x000e220000008800 */
[----:B------:R-:W1:Y:S01]  /*0430*/  LDCU.64 UR6, c[0x0][0x398] ;  /* 0x00007300ff0677ac */ /* 0x000e620008000a00 */
[----:B------:R-:W-:Y:S01]  /*0440*/  IMAD.MOV.U32 R5, RZ, RZ, R13 ;  /* 0x000000ffff057224 */ /* 0x000fe200078e000d */
[----:B------:R-:W-:Y:S01]  /*0450*/  UMOV UR5, 0x400 ;  /* 0x0000040000057882 */ /* 0x000fe20000000000 */
[----:B-1----:R-:W-:Y:S02]  /*0460*/  UIMAD.WIDE.U32 UR6, UR9, 0x4, UR6 ;  /* 0x00000004090678a5 */ /* 0x002fe4000f8e0006 */
[----:B0-----:R-:W-:Y:S02]  /*0470*/  ULEA UR5, UR8, UR5, 0x18 ;  /* 0x0000000508057291 */ /* 0x001fe4000f8ec0ff */
[----:B------:R-:W-:-:S04]  /*0480*/  UIADD3 UR8, UP1, UPT, UR6, 0x20, URZ ;  /* 0x0000002006087890 */ /* 0x000fc8000ff3e0ff */
[----:B------:R-:W-:Y:S01]  /*0490*/  UIADD3.X UR6, UPT, UPT, URZ, UR7, URZ, UP1, !UPT ;  /* 0x00000007ff067290 */ /* 0x000fe20008ffe4ff */
[----:B------:R-:W-:Y:S01]  /*04a0*/  LEA R4, R8, UR5, 0x2 ;  /* 0x0000000508047c11 */ /* 0x000fe2000f8e10ff */
[----:B------:R-:W-:-:S03]  /*04b0*/  IMAD.U32 R2, RZ, RZ, UR8 ;  /* 0x00000008ff027e24 */ /* 0x000fc6000f8e00ff */
[----:B------:R-:W-:Y:S02]  /*04c0*/  IADD3 R4, PT, PT, R4, 0x20, RZ ;  /* 0x0000002004047810 */ /* 0x000fe40007ffe0ff */
[----:B------:R-:W-:-:S07]  /*04d0*/  MOV R3, UR6 ;  /* 0x0000000600037c02 */ /* 0x000fce0008000f00 */
.L_x_2:
[----:B------:R-:W2:Y:S04]  /*04e0*/  LDG.E R24, desc[UR10][R2.64+-0x20] ;  /* 0xffffe00a02187981 */ /* 0x000ea8000c1e1900 */
[----:B------:R-:W3:Y:S04]  /*04f0*/  LDG.E R25, desc[UR10][R2.64+-0x1c] ;  /* 0xffffe40a02197981 */ /* 0x000ee8000c1e1900 */
[----:B------:R-:W4:Y:S04]  /*0500*/  LDG.E R20, desc[UR10][R2.64+-0x18] ;  /* 0xffffe80a02147981 */ /* 0x000f28000c1e1900 */
[----:B------:R-:W5:Y:S04]  /*0510*/  LDG.E R21, desc[UR10][R2.64+-0x14] ;  /* 0xffffec0a02157981 */ /* 0x000f68000c1e1900 */
[----:B------:R-:W5:Y:S04]  /*0520*/  LDG.E R22, desc[UR10][R2.64+-0x10] ;  /* 0xfffff00a02167981 */ /* 0x000f68000c1e1900 */
[----:B------:R-:W5:Y:S04]  /*0530*/  LDG.E R19, desc[UR10][R2.64+-0xc] ;  /* 0xfffff40a02137981 */ /* 0x000f68000c1e1900 */
[----:B------:R-:W5:Y:S04]  /*0540*/  LDG.E R18, desc[UR10][R2.64+-0x8] ;  /* 0xfffff80a02127981 */ /* 0x000f68000c1e1900 */
[----:B------:R-:W2:Y:S04]  /*0550*/  LDS R23, [R4+-0x20] ;  /* 0xffffe00004177984 */ /* 0x000ea80000000800 */
[----:B------:R-:W3:Y:S04]  /*0560*/  LDS R26, [R4+-0x1c] ;  /* 0xffffe400041a7984 */ /* 0x000ee80000000800 */
[----:B------:R-:W5:Y:S04]  /*0570*/  LDG.E R17, desc[UR10][R2.64+-0x4] ;  /* 0xfffffc0a02117981 */ /* 0x000f68000c1e1900 */
[----:B------:R-:W-:Y:S01]  /*0580*/  LDS R27, [R4+-0x14] ;  /* 0xffffec00041b7984 */ /* 0x000fe20000000800 */
[----:B--2---:R-:W-:-:S03]  /*0590*/  IMAD R23, R23, R24, R14 ;  /* 0x0000001817177224 */ /* 0x004fc600078e020e */
[----:B------:R-:W4:Y:S01]  /*05a0*/  LDS R24, [R4+-0x18] ;  /* 0xffffe80004187984 */ /* 0x000f220000000800 */
[----:B---3--:R-:W-:-:S03]  /*05b0*/  IMAD R25, R26, R25, R23 ;  /* 0x000000191a197224 */ /* 0x008fc600078e0217 */
[----:B------:R-:W2:Y:S04]  /*05c0*/  LDG.E R14, desc[UR10][R2.64] ;  /* 0x0000000a020e7981 */ /* 0x000ea8000c1e1900 */
[----:B------:R-:W0:Y:S01]  /*05d0*/  LDS R23, [R4+-0x10] ;  /* 0xfffff00004177984 */ /* 0x000e220000000800 */
[----:B----4-:R-:W-:-:S03]  /*05e0*/  IMAD R26, R24, R20, R25 ;  /* 0x00000014181a7224 */ /* 0x010fc600078e0219 */
[----:B------:R-:W3:Y:S01]  /*05f0*/  LDG.E R20, desc[UR10][R2.64+0x4] ;  /* 0x0000040a02147981 */ /* 0x000ee2000c1e1900 */
[----:B-----5:R-:W-:-:S03]  /*0600*/  IMAD R26, R27, R21, R26 ;  /* 0x000000151b1a7224 */ /* 0x020fc600078e021a */
[----:B------:R-:W1:Y:S04]  /*0610*/  LDS R24, [R4+-0xc] ;  /* 0xfffff40004187984 */ /* 0x000e680000000800 */
[----:B------:R-:W4:Y:S01]  /*0620*/  LDG.E R21, desc[UR10][R2.64+0x8] ;  /* 0x0000080a02157981 */ /* 0x000f22000c1e1900 */
[----:B0-----:R-:W-:-:S03]  /*0630*/  IMAD R26, R23, R22, R26 ;  /* 0x00000016171a7224 */ /* 0x001fc600078e021a */
[----:B------:R-:W0:Y:S04]  /*0640*/  LDS R25, [R4+-0x8] ;  /* 0xfffff80004197984 */ /* 0x000e280000000800 */
[----:B------:R-:W5:Y:S04]  /*0650*/  LDG.E R22, desc[UR10][R2.64+0xc] ;  /* 0x00000c0a02167981 */ /* 0x000f68000c1e1900 */
[----:B------:R-:W5:Y:S04]  /*0660*/  LDG.E R23, desc[UR10][R2.64+0x10] ;  /* 0x0000100a02177981 */ /* 0x000f68000c1e1900 */
[----:B------:R-:W-:Y:S01]  /*0670*/  LDS R27, [R4+0x8] ;  /* 0x00000800041b7984 */ /* 0x000fe20000000800 */
[----:B-1----:R-:W-:-:S03]  /*0680*/  IMAD R26, R24, R19, R26 ;  /* 0x00000013181a7224 */ /* 0x002fc600078e021a */
[----:B------:R-:W5:Y:S04]  /*0690*/  LDG.E R24, desc[UR10][R2.64+0x14] ;  /* 0x0000140a02187981 */ /* 0x000f68000c1e1900 */
[----:B------:R-:W5:Y:S01]  /*06a0*/  LDG.E R19, desc[UR10][R2.64+0x18] ;  /* 0x0000180a02137981 */ /* 0x000f62000c1e1900 */
[----:B0-----:R-:W-:-:S03]  /*06b0*/  IMAD R26, R25, R18, R26 ;  /* 0x00000012191a7224 */ /* 0x001fc600078e021a */
[----:B------:R0:W5:Y:S01]  /*06c0*/  LDG.E R18, desc[UR10][R2.64+0x1c] ;  /* 0x00001c0a02127981 */ /* 0x000162000c1e1900 */
[----:B------:R-:W-:-:S03]  /*06d0*/  VIADD R5, R5, 0x10 ;  /* 0x0000001005057836 */ /* 0x000fc60000000000 */
[----:B------:R-:W1:Y:S02]  /*06e0*/  LDS R25, [R4+-0x4] ;  /* 0xfffffc0004197984 */ /* 0x000e640000000800 */
[----:B------:R-:W-:Y:S02]  /*06f0*/  ISETP.NE.AND P2, PT, R5, RZ, PT ;  /* 0x000000ff0500720c */ /* 0x000fe40003f45270 */
[----:B0-----:R-:W-:-:S04]  /*0700*/  IADD3 R2, P3, PT, R2, 0x40, RZ ;  /* 0x0000004002027810 */ /* 0x001fc80007f7e0ff */
[----:B------:R-:W-:Y:S01]  /*0710*/  IADD3.X R3, PT, PT, RZ, R3, RZ, P3, !PT ;  /* 0x00000003ff037210 */ /* 0x000fe20001ffe4ff */
[----:B-1----:R-:W-:Y:S02]  /*0720*/  IMAD R17, R25, R17, R26 ;  /* 0x0000001119117224 */ /* 0x002fe400078e021a */
[----:B------:R-:W2:Y:S04]  /*0730*/  LDS R25, [R4] ;  /* 0x0000000004197984 */ /* 0x000ea80000000800 */
[----:B------:R-:W3:Y:S01]  /*0740*/  LDS R26, [R4+0x4] ;  /* 0x00000400041a7984 */ /* 0x000ee20000000800 */
[----:B--2---:R-:W-:-:S03]  /*0750*/  IMAD R25, R25, R14, R17 ;  /* 0x0000000e19197224 */ /* 0x004fc600078e0211 */
[----:B------:R-:W5:Y:S04]  /*0760*/  LDS R17, [R4+0xc] ;  /* 0x00000c0004117984 */ /* 0x000f680000000800 */
[----:B------:R-:W0:Y:S01]  /*0770*/  LDS R14, [R4+0x10] ;  /* 0x00001000040e7984 */ /* 0x000e220000000800 */
[----:B---3--:R-:W-:-:S03]  /*0780*/  IMAD R20, R26, R20, R25 ;  /* 0x000000141a147224 */ /* 0x008fc600078e0219 */
[----:B------:R-:W1:Y:S01]  /*0790*/  LDS R25, [R4+0x14] ;  /* 0x0000140004197984 */ /* 0x000e620000000800 */
[----:B----4-:R-:W-:-:S03]  /*07a0*/  IMAD R27, R27, R21, R20 ;  /* 0x000000151b1b7224 */ /* 0x010fc600078e0214 */
[----:B------:R-:W2:Y:S04]  /*07b0*/  LDS R20, [R4+0x18] ;  /* 0x0000180004147984 */ /* 0x000ea80000000800 */
[----:B------:R3:W4:Y:S01]  /*07c0*/  LDS R21, [R4+0x1c] ;  /* 0x00001c0004157984 */ /* 0x0007220000000800 */
[----:B-----5:R-:W-:-:S04]  /*07d0*/  IMAD R17, R17, R22, R27 ;  /* 0x0000001611117224 */ /* 0x020fc800078e021b */
[----:B0-----:R-:W-:Y:S02]  /*07e0*/  IMAD R14, R14, R23, R17 ;  /* 0x000000170e0e7224 */ /* 0x001fe400078e0211 */
[----:B---3--:R-:W-:Y:S02]  /*07f0*/  VIADD R4, R4, 0x40 ;  /* 0x0000004004047836 */ /* 0x008fe40000000000 */
[----:B-1----:R-:W-:-:S04]  /*0800*/  IMAD R14, R25, R24, R14 ;  /* 0x00000018190e7224 */ /* 0x002fc800078e020e */
[----:B--2---:R-:W-:-:S04]  /*0810*/  IMAD R14, R20, R19, R14 ;  /* 0x00000013140e7224 */ /* 0x004fc800078e020e */
[----:B----4-:R-:W-:Y:S01]  /*0820*/  IMAD R14, R21, R18, R14 ;  /* 0x00000012150e7224 */ /* 0x010fe200078e020e */
[----:B------:R-:W-:Y:S06]  /*0830*/  @P2 BRA `(.L_x_2) ;  /* 0xfffffffc00282947 */ /* 0x000fec000383ffff */
[----:B------:R-:W-:-:S07]  /*0840*/  MOV R17, R10 ;  /* 0x0000000a00117202 */ /* 0x000fce0000000f00 */
.L_x_1:
[----:B------:R-:W-:-:S13]  /*0850*/  ISETP.NE.AND P2, PT, R15, RZ, PT ;  /* 0x000000ff0f00720c */ /* 0x000fda0003f45270 */
[----:B------:R-:W-:Y:S05]  /*0860*/  @!P2 BRA `(.L_x_3) ;  /* 0x00000004007ca947 */ /* 0x000fea0003800000 */
[----:B------:R-:W-:Y:S01]  /*0870*/  ISETP.NE.AND P2, PT, R16, RZ, PT ;  /* 0x000000ff1000720c */ /* 0x000fe20003f45270 */
[----:B------:R-:W-:-:S12]  /*0880*/  @!P0 BRA `(.L_x_4) ;  /* 0x0000000000988947 */ /* 0x000fd80003800000 */
[----:B------:R-:W0:Y:S01]  /*0890*/  LDC.64 R4, c[0x0][0x398] ;  /* 0x0000e600ff047b82 */ /* 0x000e220000000a00 */
[C---:B------:R-:W-:Y:S01]  /*08a0*/  VIADD R19, R17.reuse, UR9 ;  /* 0x0000000911137c36 */ /* 0x040fe20008000000 */
[----:B------:R-:W-:-:S06]  /*08b0*/  IADD3 R18, P3, PT, R17, UR9, RZ ;  /* 0x0000000911127c10 */ /* 0x000fcc000ff7e0ff */
[----:B------:R-:W1:Y:S01]  /*08c0*/  LDC.64 R2, c[0x0][0x398] ;  /* 0x0000e600ff027b82 */ /* 0x000e620000000a00 */
[----:B0-----:R-:W-:Y:S01]  /*08d0*/  IMAD.WIDE.U32 R4, R19, 0x4, R4 ;  /* 0x0000000413047825 */ /* 0x001fe200078e0004 */
[----:B------:R-:W-:-:S04]  /*08e0*/  IADD3.X R19, PT, PT, RZ, RZ, RZ, P3, !PT ;  /* 0x000000ffff137210 */ /* 0x000fc80001ffe4ff */
[----:B------:R0:W2:Y:S01]  /*08f0*/  LDG.E R25, desc[UR10][R4.64] ;  /* 0x0000000a04197981 */ /* 0x0000a2000c1e1900 */
[----:B-1----:R-:W-:-:S04]  /*0900*/  LEA R2, P3, R18, R2, 0x2 ;  /* 0x0000000212027211 */ /* 0x002fc800078610ff */
[----:B------:R-:W-:-:S05]  /*0910*/  LEA.HI.X R3, R18, R3, R19, 0x2, P3 ;  /* 0x0000000312037211 */ /* 0x000fca00018f1413 */
[----:B------:R-:W3:Y:S04]  /*0920*/  LDG.E R24, desc[UR10][R2.64+0x4] ;  /* 0x0000040a02187981 */ /* 0x000ee8000c1e1900 */
[----:B------:R-:W4:Y:S04]  /*0930*/  LDG.E R20, desc[UR10][R2.64+0x8] ;  /* 0x0000080a02147981 */ /* 0x000f28000c1e1900 */
[----:B------:R-:W5:Y:S04]  /*0940*/  LDG.E R18, desc[UR10][R2.64+0xc] ;  /* 0x00000c0a02127981 */ /* 0x000f68000c1e1900 */
[----:B------:R-:W5:Y:S04]  /*0950*/  LDG.E R22, desc[UR10][R2.64+0x10] ;  /* 0x0000100a02167981 */ /* 0x000f68000c1e1900 */
[----:B------:R-:W5:Y:S04]  /*0960*/  LDG.E R21, desc[UR10][R2.64+0x14] ;  /* 0x0000140a02157981 */ /* 0x000f68000c1e1900 */
[----:B------:R-:W5:Y:S04]  /*0970*/  LDG.E R19, desc[UR10][R2.64+0x18] ;  /* 0x0000180a02137981 */ /* 0x000f68000c1e1900 */
[----:B------:R1:W5:Y:S01]  /*0980*/  LDG.E R23, desc[UR10][R2.64+0x1c] ;  /* 0x00001c0a02177981 */ /* 0x000362000c1e1900 */
[----:B------:R-:W1:Y:S01]  /*0990*/  S2UR UR6, SR_CgaCtaId ;  /* 0x00000000000679c3 */ /* 0x000e620000008800 */
[----:B------:R-:W-:Y:S01]  /*09a0*/  UMOV UR5, 0x400 ;  /* 0x0000040000057882 */ /* 0x000fe20000000000 */
[----:B0-----:R-:W-:Y:S01]  /*09b0*/  IMAD.IADD R4, R8, 0x1, R17 ;  /* 0x0000000108047824 */ /* 0x001fe200078e0211 */
[----:B-1----:R-:W-:-:S06]  /*09c0*/  ULEA UR5, UR6, UR5, 0x18 ;  /* 0x0000000506057291 */ /* 0x002fcc000f8ec0ff */
[----:B------:R-:W-:-:S05]  /*09d0*/  LEA R4, R4, UR5, 0x2 ;  /* 0x0000000504047c11 */ /* 0x000fca000f8e10ff */
[----:B------:R-:W2:Y:S04]  /*09e0*/  LDS R26, [R4] ;  /* 0x00000000041a7984 */ /* 0x000ea80000000800 */
[----:B------:R-:W3:Y:S04]  /*09f0*/  LDS R28, [R4+0x4] ;  /* 0x00000400041c7984 */ /* 0x000ee80000000800 */
[----:B------:R-:W4:Y:S04]  /*0a00*/  LDS R5, [R4+0x8] ;  /* 0x0000080004057984 */ /* 0x000f280000000800 */
[----:B------:R-:W-:Y:S04]  /*0a10*/  LDS R3, [R4+0x10] ;  /* 0x0000100004037984 */ /* 0x000fe80000000800 */
[----:B------:R-:W-:Y:S01]  /*0a20*/  LDS R2, [R4+0x18] ;  /* 0x0000180004027984 */ /* 0x000fe20000000800 */
[----:B------:R-:W-:Y:S01]  /*0a30*/  IADD3 R17, PT, PT, R17, 0x8, RZ ;  /* 0x0000000811117810 */ /* 0x000fe20007ffe0ff */
[----:B--2---:R-:W-:-:S02]  /*0a40*/  IMAD R27, R26, R25, R14 ;  /* 0x000000191a1b7224 */ /* 0x004fc400078e020e */
[----:B------:R-:W5:Y:S04]  /*0a50*/  LDS R25, [R4+0xc] ;  /* 0x00000c0004197984 */ /* 0x000f680000000800 */
[----:B------:R-:W0:Y:S04]  /*0a60*/  LDS R26, [R4+0x14] ;  /* 0x00001400041a7984 */ /* 0x000e280000000800 */
[----:B------:R-:W1:Y:S01]  /*0a70*/  LDS R14, [R4+0x1c] ;  /* 0x00001c00040e7984 */ /* 0x000e620000000800 */
[----:B---3--:R-:W-:-:S04]  /*0a80*/  IMAD R24, R28, R24, R27 ;  /* 0x000000181c187224 */ /* 0x008fc800078e021b */
[----:B----4-:R-:W-:-:S04]  /*0a90*/  IMAD R5, R5, R20, R24 ;  /* 0x0000001405057224 */ /* 0x010fc800078e0218 */
[----:B-----5:R-:W-:-:S04]  /*0aa0*/  IMAD R5, R25, R18, R5 ;  /* 0x0000001219057224 */ /* 0x020fc800078e0205 */
[----:B------:R-:W-:-:S04]  /*0ab0*/  IMAD R22, R3, R22, R5 ;  /* 0x0000001603167224 */ /* 0x000fc800078e0205 */
[----:B0-----:R-:W-:-:S04]  /*0ac0*/  IMAD R21, R26, R21, R22 ;  /* 0x000000151a157224 */ /* 0x001fc800078e0216 */
[----:B------:R-:W-:-:S04]  /*0ad0*/  IMAD R2, R2, R19, R21 ;  /* 0x0000001302027224 */ /* 0x000fc800078e0215 */
[----:B-1----:R-:W-:-:S07]  /*0ae0*/  IMAD R14, R14, R23, R2 ;  /* 0x000000170e0e7224 */ /* 0x002fce00078e0202 */
.L_x_4:
[----:B------:R-:W-:Y:S05]  /*0af0*/  @!P2 BRA `(.L_x_3) ;  /* 0x0000000000d8a947 */ /* 0x000fea0003800000 */
[----:B------:R-:W-:Y:S01]  /*0b00*/  ISETP.NE.AND P2, PT, R12, RZ, PT ;  /* 0x000000ff0c00720c */ /* 0x000fe20003f45270 */
[----:B------:R-:W-:-:S12]  /*0b10*/  @!P1 BRA `(.L_x_5) ;  /* 0x0000000000689947 */ /* 0x000fd80003800000 */
[----:B------:R-:W0:Y:S01]  /*0b20*/  LDC.64 R4, c[0x0][0x398] ;  /* 0x0000e600ff047b82 */ /* 0x000e220000000a00 */
[C---:B------:R-:W-:Y:S01]  /*0b30*/  IADD3 R18, P3, PT, R17.reuse, UR9, RZ ;  /* 0x0000000911127c10 */ /* 0x040fe2000ff7e0ff */
[----:B------:R-:W-:-:S03]  /*0b40*/  VIADD R19, R17, UR9 ;  /* 0x0000000911137c36 */ /* 0x000fc60008000000 */
[----:B------:R-:W-:-:S03]  /*0b50*/  IADD3.X R20, PT, PT, RZ, RZ, RZ, P3, !PT ;  /* 0x000000ffff147210 */ /* 0x000fc60001ffe4ff */
[----:B------:R-:W1:Y:S01]  /*0b60*/  LDC.64 R2, c[0x0][0x398] ;  /* 0x0000e600ff027b82 */ /* 0x000e620000000a00 */
[----:B0-----:R-:W-:-:S06]  /*0b70*/  IMAD.WIDE.U32 R4, R19, 0x4, R4 ;  /* 0x0000000413047825 */ /* 0x001fcc00078e0004 */
[----:B------:R0:W2:Y:S01]  /*0b80*/  LDG.E R4, desc[UR10][R4.64] ;  /* 0x0000000a04047981 */ /* 0x0000a2000c1e1900 */
[----:B-1----:R-:W-:-:S04]  /*0b90*/  LEA R2, P3, R18, R2, 0x2 ;  /* 0x0000000212027211 */ /* 0x002fc800078610ff */
[----:B------:R-:W-:-:S05]  /*0ba0*/  LEA.HI.X R3, R18, R3, R20, 0x2, P3 ;  /* 0x0000000312037211 */ /* 0x000fca00018f1414 */
[----:B------:R-:W3:Y:S04]  /*0bb0*/  LDG.E R20, desc[UR10][R2.64+0x4] ;  /* 0x0000040a02147981 */ /* 0x000ee8000c1e1900 */
[----:B------:R-:W4:Y:S04]  /*0bc0*/  LDG.E R22, desc[UR10][R2.64+0x8] ;  /* 0x0000080a02167981 */ /* 0x000f28000c1e1900 */
[----:B------:R-:W5:Y:S01]  /*0bd0*/  LDG.E R24, desc[UR10][R2.64+0xc] ;  /* 0x00000c0a02187981 */ /* 0x000f62000c1e1900 */
[----:B------:R-:W1:Y:S01]  /*0be0*/  S2UR UR6, SR_CgaCtaId ;  /* 0x00000000000679c3 */ /* 0x000e620000008800 */
[----:B------:R-:W-:Y:S01]  /*0bf0*/  UMOV UR5, 0x400 ;  /* 0x0000040000057882 */ /* 0x000fe20000000000 */
[----:B------:R-:W-:Y:S01]  /*0c00*/  IMAD.IADD R18, R8, 0x1, R17 ;  /* 0x0000000108127824 */ /* 0x000fe200078e0211 */
[----:B-1----:R-:W-:-:S06]  /*0c10*/  ULEA UR5, UR6, UR5, 0x18 ;  /* 0x0000000506057291 */ /* 0x002fcc000f8ec0ff */
[----:B------:R-:W-:-:S05]  /*0c20*/  LEA R18, R18, UR5, 0x2 ;  /* 0x0000000512127c11 */ /* 0x000fca000f8e10ff */
[----:B------:R-:W2:Y:S04]  /*0c30*/  LDS R19, [R18] ;  /* 0x0000000012137984 */ /* 0x000ea80000000800 */
[----:B------:R-:W3:Y:S04]  /*0c40*/  LDS R21, [R18+0x4] ;  /* 0x0000040012157984 */ /* 0x000ee80000000800 */
[----:B0-----:R-:W4:Y:S04]  /*0c50*/  LDS R5, [R18+0x8] ;  /* 0x0000080012057984 */ /* 0x001f280000000800 */
[----:B------:R-:W5:Y:S01]  /*0c60*/  LDS R23, [R18+0xc] ;  /* 0x00000c0012177984 */ /* 0x000f620000000800 */
[----:B------:R-:W-:Y:S01]  /*0c70*/  IADD3 R17, PT, PT, R17, 0x4, RZ ;  /* 0x0000000411117810 */ /* 0x000fe20007ffe0ff */
[----:B--2---:R-:W-:-:S04]  /*0c80*/  IMAD R4, R19, R4, R14 ;  /* 0x0000000413047224 */ /* 0x004fc800078e020e */
[----:B---3--:R-:W-:-:S04]  /*0c90*/  IMAD R4, R21, R20, R4 ;  /* 0x0000001415047224 */ /* 0x008fc800078e0204 */
[----:B----4-:R-:W-:-:S04]  /*0ca0*/  IMAD R4, R5, R22, R4 ;  /* 0x0000001605047224 */ /* 0x010fc800078e0204 */
[----:B-----5:R-:W-:-:S07]  /*0cb0*/  IMAD R14, R23, R24, R4 ;  /* 0x00000018170e7224 */ /* 0x020fce00078e0204 */
.L_x_5:
[----:B------:R-:W-:Y:S05]  /*0cc0*/  @!P2 BRA `(.L_x_3) ;  /* 0x000000000064a947 */ /* 0x000fea0003800000 */
[----:B------:R-:W0:Y:S01]  /*0cd0*/  LDC.64 R2, c[0x0][0x398] ;  /* 0x0000e600ff027b82 */ /* 0x000e220000000a00 */
[----:B------:R-:W-:-:S04]  /*0ce0*/  VIADD R5, R17, UR9 ;  /* 0x0000000911057c36 */ /* 0x000fc80008000000 */
[----:B0-----:R-:W-:-:S06]  /*0cf0*/  IMAD.WIDE.U32 R2, R5, 0x4, R2 ;  /* 0x0000000405027825 */ /* 0x001fcc00078e0002 */
[----:B------:R-:W2:Y:S01]  /*0d00*/  LDG.E R2, desc[UR10][R2.64] ;  /* 0x0000000a02027981 */ /* 0x000ea2000c1e1900 */
[----:B------:R-:W0:Y:S01]  /*0d10*/  S2UR UR6, SR_CgaCtaId ;  /* 0x00000000000679c3 */ /* 0x000e220000008800 */
[----:B------:R-:W-:Y:S01]  /*0d20*/  UMOV UR5, 0x400 ;  /* 0x0000040000057882 */ /* 0x000fe20000000000 */
[----:B------:R-:W-:Y:S02]  /*0d30*/  IADD3 R8, PT, PT, R8, R17, RZ ;  /* 0x0000001108087210 */ /* 0x000fe40007ffe0ff */
[----:B------:R-:W-:Y:S01]  /*0d40*/  ISETP.NE.AND P2, PT, R12, 0x1, PT ;  /* 0x000000010c00780c */ /* 0x000fe20003f45270 */
[----:B0-----:R-:W-:-:S06]  /*0d50*/  ULEA UR5, UR6, UR5, 0x18 ;  /* 0x0000000506057291 */ /* 0x001fcc000f8ec0ff */
[----:B------:R-:W-:-:S05]  /*0d60*/  LEA R18, R8, UR5, 0x2 ;  /* 0x0000000508127c11 */ /* 0x000fca000f8e10ff */
[----:B------:R-:W2:Y:S02]  /*0d70*/  LDS R5, [R18] ;  /* 0x0000000012057984 */ /* 0x000ea40000000800 */
[----:B--2---:R-:W-:Y:S01]  /*0d80*/  IMAD R14, R5, R2, R14 ;  /* 0x00000002050e7224 */ /* 0x004fe200078e020e */
[----:B------:R-:W-:Y:S06]  /*0d90*/  @!P2 BRA `(.L_x_3) ;  /* 0x000000000030a947 */ /* 0x000fec0003800000 */
[----:B------:R-:W0:Y:S01]  /*0da0*/  LDC.64 R2, c[0x0][0x398] ;  /* 0x0000e600ff027b82 */ /* 0x000e220000000a00 */
[----:B------:R-:W-:-:S04]  /*0db0*/  IADD3 R4, P2, PT, R17, UR9, RZ ;  /* 0x0000000911047c10 */ /* 0x000fc8000ff5e0ff */
[----:B------:R-:W-:Y:S02]  /*0dc0*/  IADD3.X R5, PT, PT, RZ, RZ, RZ, P2, !PT ;  /* 0x000000ffff057210 */ /* 0x000fe400017fe4ff */
[----:B------:R-:W-:-:S13]  /*0dd0*/  ISETP.NE.AND P2, PT, R12, 0x2, PT ;  /* 0x000000020c00780c */ /* 0x000fda0003f45270 */
[----:B------:R-:W-:Y:S01]  /*0de0*/  @P2 LDS R17, [R18+0x8] ;  /* 0x0000080012112984 */ /* 0x000fe20000000800 */
[----:B0-----:R-:W-:-:S04]  /*0df0*/  LEA R2, P3, R4, R2, 0x2 ;  /* 0x0000000204027211 */ /* 0x001fc800078610ff */
[----:B------:R-:W-:Y:S02]  /*0e00*/  LEA.HI.X R3, R4, R3, R5, 0x2, P3 ;  /* 0x0000000304037211 */ /* 0x000fe400018f1405 */
[----:B------:R-:W0:Y:S04]  /*0e10*/  LDS R5, [R18+0x4] ;  /* 0x0000040012057984 */ /* 0x000e280000000800 */
[----:B------:R-:W0:Y:S04]  /*0e20*/  LDG.E R4, desc[UR10][R2.64+0x4] ;  /* 0x0000040a02047981 */ /* 0x000e28000c1e1900 */
[----:B------:R-:W2:Y:S01]  /*0e30*/  @P2 LDG.E R8, desc[UR10][R2.64+0x8] ;  /* 0x0000080a02082981 */ /* 0x000ea2000c1e1900 */
[----:B0-----:R-:W-:-:S04]  /*0e40*/  IMAD R14, R5, R4, R14 ;  /* 0x00000004050e7224 */ /* 0x001fc800078e020e */
[----:B--2---:R-:W-:-:S07]  /*0e50*/  @P2 IMAD R14, R17, R8, R14 ;  /* 0x00000008110e2224 */ /* 0x004fce00078e020e */
.L_x_3:
[----:B------:R-:W-:Y:S05]  /*0e60*/  BRA.U UP0, `(.L_x_6) ;  /* 0xfffffff500487547 */ /* 0x000fea000b83ffff */
.L_x_0:
[----:B0-----:R-:W0:Y:S01]  /*0e70*/  LDC.64 R2, c[0x0][0x388] ;  /* 0x0000e200ff027b82 */ /* 0x001e220000000a00 */
[----:B------:R-:W1:Y:S02]  /*0e80*/  LDCU UR4, c[0x0][0x394] ;  /* 0x00007280ff0477ac */ /* 0x000e640008000800 */
[----:B-1----:R-:W-:-:S04]  /*0e90*/  IMAD R7, R7, UR4, R0 ;  /* 0x0000000407077c24 */ /* 0x002fc8000f8e0200 */
[----:B0-----:R-:W-:-:S05]  /*0ea0*/  IMAD.WIDE R2, R7, 0x4, R2 ;  /* 0x0000000407027825 */ /* 0x001fca00078e0202 */
[----:B------:R-:W-:Y:S01]  /*0eb0*/  STG.E desc[UR10][R2.64], R14 ;  /* 0x0000000e02007986 */ /* 0x000fe2000c10190a */
[----:B------:R-:W-:Y:S05]  /*0ec0*/  EXIT ;  /* 0x000000000000794d */ /* 0x000fea0003800000 */
.L_x_7:
[----:B------:R-:W-:-:S00]  /*0ed0*/  BRA `(.L_x_7) ;  /* 0xfffffffc00fc7947 */ /* 0x000fc0000383ffff */
[----:B------:R-:W-:-:S00]  /*0ee0*/  NOP ;  /* 0x0000000000007918 */ /* 0x000fc00000000000 */
        /* <DEDUP_REMOVED lines=9> */
.L_x_17:


//--------------------- .text._Z14convolution_2dPKiPiiiS0_i --------------------------
	.section	.text._Z14convolution_2dPKiPiiiS0_i,"ax",@progbits
	.align	128
        .global         _Z14convolution_2dPKiPiiiS0_i
        .type           _Z14convolution_2dPKiPiiiS0_i,@function
        .size           _Z14convolution_2dPKiPiiiS0_i,(.L_x_18 - _Z14convolution_2dPKiPiiiS0_i)
        .other          _Z14convolution_2dPKiPiiiS0_i,@"STO_CUDA_ENTRY STV_DEFAULT"
_Z14convolution_2dPKiPiiiS0_i:
.text._Z14convolution_2dPKiPiiiS0_i:
[----:B------:R-:W-:Y:S01]  /*0000*/  LDC R1, c[0x0][0x37c] ;  /* 0x0000df00ff017b82 */ /* 0x000fe20000000800 */
[----:B------:R-:W0:Y:S07]  /*0010*/  S2R R3, SR_TID.X ;  /* 0x0000000000037919 */ /* 0x000e2e0000002100 */
[----:B------:R-:W0:Y:S01]  /*0020*/  S2UR UR4, SR_CTAID.X ;  /* 0x00000000000479c3 */ /* 0x000e220000002500 */
[----:B------:R-:W1:Y:S01]  /*0030*/  LDCU.64 UR6, c[0x0][0x390] ;  /* 0x00007200ff0677ac */ /* 0x000e620008000a00 */
[----:B------:R-:W2:Y:S06]  /*0040*/  S2R R2, SR_TID.Y ;  /* 0x0000000000027919 */ /* 0x000eac0000002200 */
[----:B------:R-:W0:Y:S08]  /*0050*/  LDC R0, c[0x0][0x360] ;  /* 0x0000d800ff007b82 */ /* 0x000e300000000800 */
[----:B------:R-:W2:Y:S08]  /*0060*/  S2UR UR5, SR_CTAID.Y ;  /* 0x00000000000579c3 */ /* 0x000eb00000002600 */
[----:B------:R-:W2:Y:S01]  /*0070*/  LDC R11, c[0x0][0x364] ;  /* 0x0000d900ff0b7b82 */ /* 0x000ea20000000800 */
[----:B0-----:R-:W-:-:S05]  /*0080*/  IMAD R0, R0, UR4, R3 ;  /* 0x0000000400007c24 */ /* 0x001fca000f8e0203 */
[----:B-1----:R-:W-:Y:S01]  /*0090*/  ISETP.GE.AND P0, PT, R0, UR7, PT ;  /* 0x0000000700007c0c */ /* 0x002fe2000bf06270 */
[----:B--2---:R-:W-:-:S05]  /*00a0*/  IMAD R11, R11, UR5, R2 ;  /* 0x000000050b0b7c24 */ /* 0x004fca000f8e0202 */
[----:B------:R-:W-:-:S13]  /*00b0*/  ISETP.GE.OR P0, PT, R11, UR6, P0 ;  /* 0x000000060b007c0c */ /* 0x000fda0008706670 */
[----:B------:R-:W-:Y:S05]  /*00c0*/  @P0 EXIT ;  /* 0x000000000000094d */ /* 0x000fea0003800000 */
[----:B------:R-:W0:Y:S01]  /*00d0*/  LDC R13, c[0x0][0x3a0] ;  /* 0x0000e800ff0d7b82 */ /* 0x000e220000000800 */
[----:B------:R-:W1:Y:S01]  /*00e0*/  LDCU.64 UR4, c[0x0][0x358] ;  /* 0x00006b00ff0477ac */ /* 0x000e620008000a00 */
[----:B------:R-:W-:Y:S01]  /*00f0*/  IMAD.MOV.U32 R10, RZ, RZ, RZ ;  /* 0x000000ffff0a7224 */ /* 0x000fe200078e00ff */
[C---:B0-----:R-:W-:Y:S02]  /*0100*/  ISETP.GE.AND P0, PT, R13.reuse, -0x1, PT ;  /* 0xffffffff0d00780c */ /* 0x041fe40003f06270 */
[----:B------:R-:W-:-:S11]  /*0110*/  LEA.HI R13, R13, R13, RZ, 0x1 ;  /* 0x0000000d0d0d7211 */ /* 0x000fd600078f08ff */
[----:B-1----:R-:W-:Y:S05]  /*0120*/  @!P0 BRA `(.L_x_8) ;  /* 0x0000000800e88947 */ /* 0x002fea0003800000 */
[----:B------:R-:W-:Y:S01]  /*0130*/  SHF.R.S32.HI R13, RZ, 0x1, R13 ;  /* 0x00000001ff0d7819 */ /* 0x000fe2000001140d */
[----:B------:R-:W-:-:S03]  /*0140*/  IMAD.MOV.U32 R10, RZ, RZ, RZ ;  /* 0x000000ffff0a7224 */ /* 0x000fc600078e00ff */
[----:B------:R-:W-:Y:S01]  /*0150*/  IABS R12, R13 ;  /* 0x0000000d000c7213 */ /* 0x000fe20000000000 */
[----:B------:R-:W-:-:S04]  /*0160*/  IMAD.MOV R14, RZ, RZ, -R13 ;  /* 0x000000ffff0e7224 */ /* 0x000fc800078e0a0d */
[----:B------:R-:W-:Y:S02]  /*0170*/  IMAD.IADD R12, R13, 0x1, R12 ;  /* 0x000000010d0c7824 */ /* 0x000fe400078e020c */
[----:B------:R-:W-:Y:S02]  /*0180*/  IMAD.MOV.U32 R16, RZ, RZ, R14 ;  /* 0x000000ffff107224 */ /* 0x000fe400078e000e */
[----:B------:R-:W-:-:S05]  /*0190*/  VIADD R15, R12, 0x1 ;  /* 0x000000010c0f7836 */ /* 0x000fca0000000000 */
[----:B------:R-:W-:-:S07]  /*01a0*/  LOP3.LUT R15, R15, 0x7, RZ, 0xc0, !PT ;  /* 0x000000070f0f7812 */ /* 0x000fce00078ec0ff */
.L_x_15:
[----:B------:R-:W0:Y:S01]  /*01b0*/  LDCU UR6, c[0x0][0x390] ;  /* 0x00007200ff0677ac */ /* 0x000e220008000800 */
[----:B------:R-:W-:Y:S01]  /*01c0*/  ISETP.GE.U32.AND P1, PT, R12, 0x7, PT ;  /* 0x000000070c00780c */ /* 0x000fe20003f26070 */
[--C-:B------:R-:W-:Y:S01]  /*01d0*/  IMAD.IADD R17, R11, 0x1, R16.reuse ;  /* 0x000000010b117824 */ /* 0x100fe200078e0210 */
[----:B------:R-:W-:Y:S01]  /*01e0*/  IABS R3, R13 ;  /* 0x0000000d00037213 */ /* 0x000fe20000000000 */
[----:B------:R-:W1:Y:S01]  /*01f0*/  LDCU UR7, c[0x0][0x3a0] ;  /* 0x00007400ff0777ac */ /* 0x000e620008000800 */
[----:B------:R-:W-:Y:S01]  /*0200*/  IMAD.IADD R2, R13, 0x1, R16 ;  /* 0x000000010d027824 */ /* 0x000fe200078e0210 */
[----:B------:R-:W-:Y:S02]  /*0210*/  MOV R7, R14 ;  /* 0x0000000e00077202 */ /* 0x000fe40000000f00 */
[C---:B------:R-:W-:Y:S01]  /*0220*/  ISETP.NE.AND P5, PT, R16.reuse, R3, PT ;  /* 0x000000031000720c */ /* 0x040fe20003fa5270 */
[----:B------:R-:W-:Y:S01]  /*0230*/  VIADD R16, R16, 0x1 ;  /* 0x0000000110107836 */ /* 0x000fe20000000000 */
[----:B0-----:R-:W-:Y:S01]  /*0240*/  ISETP.GE.AND P0, PT, R17, UR6, PT ;  /* 0x0000000611007c0c */ /* 0x001fe2000bf06270 */
[----:B-1----:R-:W-:-:S03]  /*0250*/  IMAD R19, R2, UR7, RZ ;  /* 0x0000000702137c24 */ /* 0x002fc6000f8e02ff */
[----:B------:R-:W-:Y:S01]  /*0260*/  ISETP.GT.AND P0, PT, R17, -0x1, !P0 ;  /* 0xffffffff1100780c */ /* 0x000fe20004704270 */
[----:B------:R-:W-:Y:S01]  /*0270*/  IMAD.IADD R18, R13, 0x1, R19 ;  /* 0x000000010d127824 */ /* 0x000fe200078e0213 */
[----:B------:R-:W-:Y:S11]  /*0280*/  @!P1 BRA `(.L_x_9) ;  /* 0x00000004002c9947 */ /* 0x000ff60003800000 */
[----:B------:R-:W0:Y:S01]  /*0290*/  LDC.64 R4, c[0x0][0x380] ;  /* 0x0000e000ff047b82 */ /* 0x000e220000000a00 */
[----:B------:R-:W1:Y:S01]  /*02a0*/  LDCU UR6, c[0x0][0x394] ;  /* 0x00007280ff0677ac */ /* 0x000e620008000800 */
[----:B------:R-:W-:Y:S01]  /*02b0*/  VIADD R23, R12, 0x1 ;  /* 0x000000010c177836 */ /* 0x000fe20000000000 */
[----:B------:R-:W-:Y:S01]  /*02c0*/  IADD3 R22, PT, PT, -R13, 0x3, RZ ;  /* 0x000000030d167810 */ /* 0x000fe20007ffe1ff */
[----:B------:R-:W-:Y:S01]  /*02d0*/  IMAD.IADD R20, R0, 0x1, -R13 ;  /* 0x0000000100147824 */ /* 0x000fe200078e0a0d */
[----:B------:R-:W2:Y:S02]  /*02e0*/  LDCU UR7, c[0x0][0x394] ;  /* 0x00007280ff0777ac */ /* 0x000ea40008000800 */
[----:B------:R-:W-:Y:S01]  /*02f0*/  LOP3.LUT R23, R23, 0xfffffff8, RZ, 0xc0, !PT ;  /* 0xfffffff817177812 */ /* 0x000fe200078ec0ff */
[----:B------:R-:W3:Y:S04]  /*0300*/  LDC.64 R2, c[0x0][0x398] ;  /* 0x0000e600ff027b82 */ /* 0x000ee80000000a00 */
[----:B------:R-:W-:-:S02]  /*0310*/  IMAD.MOV R23, RZ, RZ, -R23 ;  /* 0x000000ffff177224 */ /* 0x000fc400078e0a17 */
[----:B-1----:R-:W-:-:S07]  /*0320*/  IMAD R21, R17, UR6, R20 ;  /* 0x0000000611157c24 */ /* 0x002fce000f8e0214 */
.L_x_10:
[----:B--2---:R-:W-:Y:S01]  /*0330*/  ISETP.GE.AND P1, PT, R20, UR7, PT ;  /* 0x0000000714007c0c */ /* 0x004fe2000bf26270 */
[----:B0-----:R-:W-:-:S03]  /*0340*/  IMAD.WIDE R6, R21, 0x4, R4 ;  /* 0x0000000415067825 */ /* 0x001fc600078e0204 */
[----:B------:R-:W-:Y:S01]  /*0350*/  ISETP.GT.AND P1, PT, R20, -0x1, !P1 ;  /* 0xffffffff1400780c */ /* 0x000fe20004f24270 */
[----:B---3--:R-:W-:-:S03]  /*0360*/  IMAD.WIDE R8, R19, 0x4, R2 ;  /* 0x0000000413087825 */ /* 0x008fc600078e0202 */
[----:B------:R-:W-:Y:S01]  /*0370*/  PLOP3.LUT P1, PT, P0, P1, PT, 0x80, 0x8 ;  /* 0x000000000008781c */ /* 0x000fe20000723070 */
[----:B------:R-:W-:-:S12]  /*0380*/  VIADD R26, R20, 0x1 ;  /* 0x00000001141a7836 */ /* 0x000fd80000000000 */
[----:B------:R-:W2:Y:S04]  /*0390*/  @P1 LDG.E R25, desc[UR4][R6.64] ;  /* 0x0000000406191981 */ /* 0x000ea8000c1e1900 */
[----:B------:R-:W2:Y:S01]  /*03a0*/  @P1 LDG.E R24, desc[UR4][R8.64] ;  /* 0x0000000408181981 */ /* 0x000ea2000c1e1900 */
[----:B------:R-:W-:-:S04]  /*03b0*/  ISETP.GE.AND P2, PT, R26, UR7, PT ;  /* 0x000000071a007c0c */ /* 0x000fc8000bf46270 */
[----:B------:R-:W-:-:S04]  /*03c0*/  ISETP.GT.AND P2, PT, R26, -0x1, !P2 ;  /* 0xffffffff1a00780c */ /* 0x000fc80005744270 */
[----:B------:R-:W-:-:S13]  /*03d0*/  PLOP3.LUT P2, PT, P0, P2, PT, 0x80, 0x8 ;  /* 0x000000000008781c */ /* 0x000fda0000745070 */
[----:B------:R-:W3:Y:S04]  /*03e0*/  @P2 LDG.E R27, desc[UR4][R6.64+0x4] ;  /* 0x00000404061b2981 */ /* 0x000ee8000c1e1900 */
[----:B------:R-:W3:Y:S01]  /*03f0*/  @P2 LDG.E R26, desc[UR4][R8.64+0x4] ;  /* 0x00000404081a2981 */ /* 0x000ee2000c1e1900 */
[----:B--2---:R-:W-:Y:S01]  /*0400*/  @P1 IMAD R10, R25, R24, R10 ;  /* 0x00000018190a1224 */ /* 0x004fe200078e020a */
[----:B------:R-:W-:-:S04]  /*0410*/  IADD3 R24, PT, PT, R20, 0x2, RZ ;  /* 0x0000000214187810 */ /* 0x000fc80007ffe0ff */
[----:B------:R-:W-:-:S04]  /*0420*/  ISETP.GE.AND P1, PT, R24, UR7, PT ;  /* 0x0000000718007c0c */ /* 0x000fc8000bf26270 */
[----:B------:R-:W-:-:S04]  /*0430*/  ISETP.GT.AND P1, PT, R24, -0x1, !P1 ;  /* 0xffffffff1800780c */ /* 0x000fc80004f24270 */
[----:B------:R-:W-:-:S13]  /*0440*/  PLOP3.LUT P1, PT, P0, P1, PT, 0x80, 0x8 ;  /* 0x000000000008781c */ /* 0x000fda0000723070 */
[----:B------:R-:W2:Y:S01]  /*0450*/  @P1 LDG.E R25, desc[UR4][R6.64+0x8] ;  /* 0x0000080406191981 */ /* 0x000ea2000c1e1900 */
[----:B---3--:R-:W-:Y:S02]  /*0460*/  @P2 IMAD R10, R27, R26, R10 ;  /* 0x0000001a1b0a2224 */ /* 0x008fe400078e020a */
[----:B------:R-:W-:Y:S01]  /*0470*/  VIADD R26, R20, 0x3 ;  /* 0x00000003141a7836 */ /* 0x000fe20000000000 */
[----:B------:R-:W2:Y:S04]  /*0480*/  @P1 LDG.E R24, desc[UR4][R8.64+0x8] ;  /* 0x0000080408181981 */ /* 0x000ea8000c1e1900 */
[----:B------:R-:W-:-:S04]  /*0490*/  ISETP.GE.AND P2, PT, R26, UR7, PT ;  /* 0x000000071a007c0c */ /* 0x000fc8000bf46270 */
[----:B------:R-:W-:-:S04]  /*04a0*/  ISETP.GT.AND P2, PT, R26, -0x1, !P2 ;  /* 0xffffffff1a00780c */ /* 0x000fc80005744270 */
[----:B------:R-:W-:-:S13]  /*04b0*/  PLOP3.LUT P2, PT, P0, P2, PT, 0x80, 0x8 ;  /* 0x000000000008781c */ /* 0x000fda0000745070 */
[----:B------:R-:W3:Y:S04]  /*04c0*/  @P2 LDG.E R27, desc[UR4][R6.64+0xc] ;  /* 0x00000c04061b2981 */ /* 0x000ee8000c1e1900 */
[----:B------:R-:W3:Y:S01]  /*04d0*/  @P2 LDG.E R26, desc[UR4][R8.64+0xc] ;  /* 0x00000c04081a2981 */ /* 0x000ee2000c1e1900 */
[----:B--2---:R-:W-:Y:S02]  /*04e0*/  @P1 IMAD R10, R25, R24, R10 ;  /* 0x00000018190a1224 */ /* 0x004fe400078e020a */
[----:B------:R-:W-:-:S05]  /*04f0*/  VIADD R24, R20, 0x4 ;  /* 0x0000000414187836 */ /* 0x000fca0000000000 */
[----:B------:R-:W-:-:S04]  /*0500*/  ISETP.GE.AND P1, PT, R24, UR7, PT ;  /* 0x0000000718007c0c */ /* 0x000fc8000bf26270 */
[----:B------:R-:W-:-:S04]  /*0510*/  ISETP.GT.AND P1, PT, R24, -0x1, !P1 ;  /* 0xffffffff1800780c */ /* 0x000fc80004f24270 */
[----:B------:R-:W-:-:S13]  /*0520*/  PLOP3.LUT P3, PT, P0, P1, PT, 0x80, 0x8 ;  /* 0x000000000008781c */ /* 0x000fda0000763070 */
[----:B------:R-:W2:Y:S04]  /*0530*/  @P3 LDG.E R25, desc[UR4][R6.64+0x10] ;  /* 0x0000100406193981 */ /* 0x000ea8000c1e1900 */
[----:B------:R-:W2:Y:S01]  /*0540*/  @P3 LDG.E R24, desc[UR4][R8.64+0x10] ;  /* 0x0000100408183981 */ /* 0x000ea2000c1e1900 */
[----:B---3--:R-:W-:Y:S02]  /*0550*/  @P2 IMAD R10, R27, R26, R10 ;  /* 0x0000001a1b0a2224 */ /* 0x008fe400078e020a */
[----:B------:R-:W-:-:S05]  /*0560*/  VIADD R26, R20, 0x5 ;  /* 0x00000005141a7836 */ /* 0x000fca0000000000 */
        /* <DEDUP_REMOVED lines=8> */
[----:B------:R-:W-:Y:S01]  /*05f0*/  ISETP.GT.AND P2, PT, R24, -0x1, !P2 ;  /* 0xffffffff1800780c */ /* 0x000fe20005744270 */
[----:B------:R-:W-:-:S05]  /*0600*/  VIADD R24, R20, 0x7 ;  /* 0x0000000714187836 */ /* 0x000fca0000000000 */
[C---:B------:R-:W-:Y:S02]  /*0610*/  ISETP.GE.AND P3, PT, R24.reuse, UR7, PT ;  /* 0x0000000718007c0c */ /* 0x040fe4000bf66270 */
[----:B------:R-:W-:Y:S02]  /*0620*/  PLOP3.LUT P2, PT, P0, P2, PT, 0x80, 0x8 ;  /* 0x000000000008781c */ /* 0x000fe40000745070 */
[----:B------:R-:W-:-:S04]  /*0630*/  ISETP.GT.AND P3, PT, R24, -0x1, !P3 ;  /* 0xffffffff1800780c */ /* 0x000fc80005f64270 */
[----:B------:R-:W-:-:S07]  /*0640*/  PLOP3.LUT P3, PT, P0, P3, PT, 0x80, 0x8 ;  /* 0x000000000008781c */ /* 0x000fce0000767070 */
[----:B------:R-:W2:Y:S01]  /*0650*/  @P2 LDG.E R25, desc[UR4][R6.64+0x18] ;  /* 0x0000180406192981 */ /* 0x000ea2000c1e1900 */
[----:B---3--:R-:W-:-:S03]  /*0660*/  @P1 IMAD R10, R27, R26, R10 ;  /* 0x0000001a1b0a1224 */ /* 0x008fc600078e020a */
[----:B------:R-:W2:Y:S04]  /*0670*/  @P2 LDG.E R24, desc[UR4][R8.64+0x18] ;  /* 0x0000180408182981 */ /* 0x000ea8000c1e1900 */
[----:B------:R-:W3:Y:S04]  /*0680*/  @P3 LDG.E R27, desc[UR4][R6.64+0x1c] ;  /* 0x00001c04061b3981 */ /* 0x000ee8000c1e1900 */
[----:B------:R-:W3:Y:S01]  /*0690*/  @P3 LDG.E R26, desc[UR4][R8.64+0x1c] ;  /* 0x00001c04081a3981 */ /* 0x000ee2000c1e1900 */
[----:B------:R-:W-:-:S05]  /*06a0*/  VIADD R23, R23, 0x8 ;  /* 0x0000000817177836 */ /* 0x000fca0000000000 */
[----:B------:R-:W-:Y:S01]  /*06b0*/  ISETP.NE.AND P1, PT, R23, RZ, PT ;  /* 0x000000ff1700720c */ /* 0x000fe20003f25270 */
[----:B------:R-:W-:Y:S01]  /*06c0*/  VIADD R21, R21, 0x8 ;  /* 0x0000000815157836 */ /* 0x000fe20000000000 */
[----:B------:R-:W-:Y:S01]  /*06d0*/  IADD3 R22, PT, PT, R22, 0x8, RZ ;  /* 0x0000000816167810 */ /* 0x000fe20007ffe0ff */
[----:B------:R-:W-:Y:S02]  /*06e0*/  VIADD R19, R19, 0x8 ;  /* 0x0000000813137836 */ /* 0x000fe40000000000 */
[----:B------:R-:W-:Y:S02]  /*06f0*/  VIADD R20, R20, 0x8 ;  /* 0x0000000814147836 */ /* 0x000fe40000000000 */
[----:B--2---:R-:W-:-:S04]  /*0700*/  @P2 IMAD R10, R25, R24, R10 ;  /* 0x00000018190a2224 */ /* 0x004fc800078e020a */
[----:B---3--:R-:W-:Y:S02]  /*0710*/  @P3 IMAD R10, R27, R26, R10 ;  /* 0x0000001a1b0a3224 */ /* 0x008fe400078e020a */
[----:B------:R-:W-:Y:S05]  /*0720*/  @P1 BRA `(.L_x_10) ;  /* 0xfffffffc00001947 */ /* 0x000fea000383ffff */
[----:B------:R-:W-:-:S07]  /*0730*/  VIADD R7, R22, 0xfffffffd ;  /* 0xfffffffd16077836 */ /* 0x000fce0000000000 */
.L_x_9:
[----:B------:R-:W-:-:S13]  /*0740*/  ISETP.NE.AND P1, PT, R15, RZ, PT ;  /* 0x000000ff0f00720c */ /* 0x000fda0003f25270 */
[----:B------:R-:W-:Y:S05]  /*0750*/  @!P1 BRA `(.L_x_11) ;  /* 0x0000000400589947 */ /* 0x000fea0003800000 */
[----:B------:R-:W-:Y:S02]  /*0760*/  VIADD R2, R15, 0xffffffff ;  /* 0xffffffff0f027836 */ /* 0x000fe40000000000 */
[----:B------:R-:W-:-:S03]  /*0770*/  VIADD R6, R12, 0x1 ;  /* 0x000000010c067836 */ /* 0x000fc60000000000 */
[----:B------:R-:W-:Y:S02]  /*0780*/  ISETP.GE.U32.AND P1, PT, R2, 0x3, PT ;  /* 0x000000030200780c */ /* 0x000fe40003f26070 */
[----:B------:R-:W-:-:S11]  /*0790*/  LOP3.LUT P6, R6, R6, 0x3, RZ, 0xc0, !PT ;  /* 0x0000000306067812 */ /* 0x000fd600078cc0ff */
[----:B------:R-:W-:Y:S05]  /*07a0*/  @!P1 BRA `(.L_x_12) ;  /* 0x0000000000909947 */ /* 0x000fea0003800000 */
[----:B------:R-:W0:Y:S01]  /*07b0*/  LDCU UR6, c[0x0][0x394] ;  /* 0x00007280ff0677ac */ /* 0x000e220008000800 */
[----:B------:R-:W1:Y:S01]  /*07c0*/  LDC.64 R4, c[0x0][0x380] ;  /* 0x0000e000ff047b82 */ /* 0x000e620000000a00 */
[----:B------:R-:W-:-:S05]  /*07d0*/  IADD3 R8, PT, PT, R0, R7, RZ ;  /* 0x0000000700087210 */ /* 0x000fca0007ffe0ff */
[C---:B------:R-:W-:Y:S02]  /*07e0*/  VIADD R9, R8.reuse, 0x1 ;  /* 0x0000000108097836 */ /* 0x040fe40000000000 */
[----:B------:R-:W2:Y:S01]  /*07f0*/  LDC.64 R2, c[0x0][0x398] ;  /* 0x0000e600ff027b82 */ /* 0x000ea20000000a00 */
[C---:B------:R-:W-:Y:S02]  /*0800*/  VIADD R19, R8.reuse, 0x2 ;  /* 0x0000000208137836 */ /* 0x040fe40000000000 */
[C---:B------:R-:W-:Y:S01]  /*0810*/  VIADD R20, R8.reuse, 0x3 ;  /* 0x0000000308147836 */ /* 0x040fe20000000000 */
[C---:B0-----:R-:W-:Y:S02]  /*0820*/  ISETP.GE.AND P1, PT, R8.reuse, UR6, PT ;  /* 0x0000000608007c0c */ /* 0x041fe4000bf26270 */
[----:B------:R-:W-:Y:S02]  /*0830*/  ISETP.GE.AND P2, PT, R9, UR6, PT ;  /* 0x0000000609007c0c */ /* 0x000fe4000bf46270 */
[----:B------:R-:W-:-:S02]  /*0840*/  ISETP.GT.AND P1, PT, R8, -0x1, !P1 ;  /* 0xffffffff0800780c */ /* 0x000fc40004f24270 */
[----:B------:R-:W-:Y:S02]  /*0850*/  ISETP.GE.AND P3, PT, R19, UR6, PT ;  /* 0x0000000613007c0c */ /* 0x000fe4000bf66270 */
[----:B------:R-:W-:Y:S01]  /*0860*/  ISETP.GT.AND P2, PT, R9, -0x1, !P2 ;  /* 0xffffffff0900780c */ /* 0x000fe20005744270 */
[----:B------:R-:W-:Y:S01]  /*0870*/  IMAD R9, R17, UR6, R8 ;  /* 0x0000000611097c24 */ /* 0x000fe2000f8e0208 */
[----:B------:R-:W-:Y:S02]  /*0880*/  PLOP3.LUT P1, PT, P0, P1, PT, 0x80, 0x8 ;  /* 0x000000000008781c */ /* 0x000fe40000723070 */
[----:B------:R-:W-:Y:S01]  /*0890*/  ISETP.GT.AND P3, PT, R19, -0x1, !P3 ;  /* 0xffffffff1300780c */ /* 0x000fe20005f64270 */
[----:B------:R-:W-:Y:S01]  /*08a0*/  IMAD.IADD R19, R18, 0x1, R7 ;  /* 0x0000000112137824 */ /* 0x000fe200078e0207 */
[----:B------:R-:W-:Y:S01]  /*08b0*/  ISETP.GE.AND P4, PT, R20, UR6, PT ;  /* 0x0000000614007c0c */ /* 0x000fe2000bf86270 */
[----:B-1----:R-:W-:Y:S01]  /*08c0*/  IMAD.WIDE R4, R9, 0x4, R4 ;  /* 0x0000000409047825 */ /* 0x002fe200078e0204 */
[----:B------:R-:W-:-:S02]  /*08d0*/  PLOP3.LUT P2, PT, P0, P2, PT, 0x80, 0x8 ;  /* 0x000000000008781c */ /* 0x000fc40000745070 */
[----:B------:R-:W-:Y:S01]  /*08e0*/  ISETP.GT.AND P4, PT, R20, -0x1, !P4 ;  /* 0xffffffff1400780c */ /* 0x000fe20006784270 */
[----:B--2---:R-:W-:Y:S01]  /*08f0*/  IMAD.WIDE R2, R19, 0x4, R2 ;  /* 0x0000000413027825 */ /* 0x004fe200078e0202 */
[----:B------:R-:W-:Y:S02]  /*0900*/  PLOP3.LUT P3, PT, P0, P3, PT, 0x80, 0x8 ;  /* 0x000000000008781c */ /* 0x000fe40000767070 */
[----:B------:R-:W-:Y:S01]  /*0910*/  PLOP3.LUT P4, PT, P0, P4, PT, 0x80, 0x8 ;  /* 0x000000000008781c */ /* 0x000fe20000789070 */
[----:B------:R-:W2:Y:S04]  /*0920*/  @P1 LDG.E R9, desc[UR4][R4.64] ;  /* 0x0000000404091981 */ /* 0x000ea8000c1e1900 */
[----:B------:R-:W2:Y:S04]  /*0930*/  @P1 LDG.E R8, desc[UR4][R2.64] ;  /* 0x0000000402081981 */ /* 0x000ea8000c1e1900 */
[----:B------:R-:W3:Y:S04]  /*0940*/  @P2 LDG.E R19, desc[UR4][R4.64+0x4] ;  /* 0x0000040404132981 */ /* 0x000ee8000c1e1900 */
[----:B------:R-:W3:Y:S04]  /*0950*/  @P2 LDG.E R20, desc[UR4][R2.64+0x4] ;  /* 0x0000040402142981 */ /* 0x000ee8000c1e1900 */
[----:B------:R-:W4:Y:S04]  /*0960*/  @P3 LDG.E R21, desc[UR4][R4.64+0x8] ;  /* 0x0000080404153981 */ /* 0x000f28000c1e1900 */
[----:B------:R-:W4:Y:S04]  /*0970*/  @P3 LDG.E R22, desc[UR4][R2.64+0x8] ;  /* 0x0000080402163981 */ /* 0x000f28000c1e1900 */
[----:B------:R-:W5:Y:S04]  /*0980*/  @P4 LDG.E R23, desc[UR4][R4.64+0xc] ;  /* 0x00000c0404174981 */ /* 0x000f68000c1e1900 */
[----:B------:R-:W5:Y:S01]  /*0990*/  @P4 LDG.E R24, desc[UR4][R2.64+0xc] ;  /* 0x00000c0402184981 */ /* 0x000f62000c1e1900 */
[----:B------:R-:W-:-:S02]  /*09a0*/  VIADD R7, R7, 0x4 ;  /* 0x0000000407077836 */ /* 0x000fc40000000000 */
[----:B--2---:R-:W-:-:S04]  /*09b0*/  @P1 IMAD R10, R9, R8, R10 ;  /* 0x00000008090a1224 */ /* 0x004fc800078e020a */
[----:B---3--:R-:W-:-:S04]  /*09c0*/  @P2 IMAD R10, R19, R20, R10 ;  /* 0x00000014130a2224 */ /* 0x008fc800078e020a */
[----:B----4-:R-:W-:-:S04]  /*09d0*/  @P3 IMAD R10, R21, R22, R10 ;  /* 0x00000016150a3224 */ /* 0x010fc800078e020a */
[----:B-----5:R-:W-:-:S07]  /*09e0*/  @P4 IMAD R10, R23, R24, R10 ;  /* 0x00000018170a4224 */ /* 0x020fce00078e020a */
.L_x_12:
[----:B------:R-:W-:Y:S05]  /*09f0*/  @!P6 BRA `(.L_x_11) ;  /* 0x0000000000b0e947 */ /* 0x000fea0003800000 */
[----:B------:R-:W-:Y:S02]  /*0a00*/  ISETP.NE.AND P1, PT, R6, 0x1, PT ;  /* 0x000000010600780c */ /* 0x000fe40003f25270 */
[----:B------:R-:W-:-:S04]  /*0a10*/  LOP3.LUT R2, R12, 0x1, RZ, 0xc0, !PT ;  /* 0x000000010c027812 */ /* 0x000fc800078ec0ff */
[----:B------:R-:W-:-:S07]  /*0a20*/  ISETP.NE.U32.AND P3, PT, R2, 0x1, PT ;  /* 0x000000010200780c */ /* 0x000fce0003f65070 */
[----:B------:R-:W-:Y:S06]  /*0a30*/  @!P1 BRA `(.L_x_13) ;  /* 0x0000000000589947 */ /* 0x000fec0003800000 */
[----:B------:R-:W0:Y:S01]  /*0a40*/  LDCU UR6, c[0x0][0x394] ;  /* 0x00007280ff0677ac */ /* 0x000e220008000800 */
[----:B------:R-:W1:Y:S01]  /*0a50*/  LDC.64 R4, c[0x0][0x380] ;  /* 0x0000e000ff047b82 */ /* 0x000e620000000a00 */
[--C-:B------:R-:W-:Y:S02]  /*0a60*/  IMAD.IADD R6, R0, 0x1, R7.reuse ;  /* 0x0000000100067824 */ /* 0x100fe400078e0207 */
[----:B------:R-:W-:-:S03]  /*0a70*/  IMAD.IADD R19, R18, 0x1, R7 ;  /* 0x0000000112137824 */ /* 0x000fc600078e0207 */
[C---:B------:R-:W-:Y:S02]  /*0a80*/  IADD3 R8, PT, PT, R6.reuse, 0x1, RZ ;  /* 0x0000000106087810 */ /* 0x040fe40007ffe0ff */
[----:B------:R-:W2:Y:S01]  /*0a90*/  LDC.64 R2, c[0x0][0x398] ;  /* 0x0000e600ff027b82 */ /* 0x000ea20000000a00 */
[----:B0-----:R-:W-:Y:S01]  /*0aa0*/  ISETP.GE.AND P1, PT, R6, UR6, PT ;  /* 0x0000000606007c0c */ /* 0x001fe2000bf26270 */
[----:B------:R-:W-:Y:S01]  /*0ab0*/  IMAD R9, R17, UR6, R6 ;  /* 0x0000000611097c24 */ /* 0x000fe2000f8e0206 */
[----:B------:R-:W-:Y:S02]  /*0ac0*/  ISETP.GE.AND P2, PT, R8, UR6, PT ;  /* 0x0000000608007c0c */ /* 0x000fe4000bf46270 */
[----:B------:R-:W-:Y:S02]  /*0ad0*/  ISETP.GT.AND P1, PT, R6, -0x1, !P1 ;  /* 0xffffffff0600780c */ /* 0x000fe40004f24270 */
[----:B------:R-:W-:Y:S01]  /*0ae0*/  ISETP.GT.AND P2, PT, R8, -0x1, !P2 ;  /* 0xffffffff0800780c */ /* 0x000fe20005744270 */
[----:B-1----:R-:W-:Y:S01]  /*0af0*/  IMAD.WIDE R4, R9, 0x4, R4 ;  /* 0x0000000409047825 */ /* 0x002fe200078e0204 */
[----:B------:R-:W-:-:S02]  /*0b00*/  PLOP3.LUT P1, PT, P0, P1, PT, 0x80, 0x8 ;  /* 0x000000000008781c */ /* 0x000fc40000723070 */
[----:B------:R-:W-:Y:S01]  /*0b10*/  PLOP3.LUT P2, PT, P0, P2, PT, 0x80, 0x8 ;  /* 0x000000000008781c */ /* 0x000fe20000745070 */
[----:B--2---:R-:W-:-:S10]  /*0b20*/  IMAD.WIDE R2, R19, 0x4, R2 ;  /* 0x0000000413027825 */ /* 0x004fd400078e0202 */
[----:B------:R-:W2:Y:S04]  /*0b30*/  @P1 LDG.E R9, desc[UR4][R4.64] ;  /* 0x0000000404091981 */ /* 0x000ea8000c1e1900 */
[----:B------:R-:W2:Y:S04]  /*0b40*/  @P1 LDG.E R6, desc[UR4][R2.64] ;  /* 0x0000000402061981 */ /* 0x000ea8000c1e1900 */
[----:B------:R-:W3:Y:S04]  /*0b50*/  @P2 LDG.E R19, desc[UR4][R4.64+0x4] ;  /* 0x0000040404132981 */ /* 0x000ee8000c1e1900 */
[----:B------:R-:W3:Y:S01]  /*0b60*/  @P2 LDG.E R8, desc[UR4][R2.64+0x4] ;  /* 0x0000040402082981 */ /* 0x000ee2000c1e1900 */
[----:B------:R-:W-:-:S02]  /*0b70*/  VIADD R7, R7, 0x2 ;  /* 0x0000000207077836 */ /* 0x000fc40000000000 */
[----:B--2---:R-:W-:-:S04]  /*0b80*/  @P1 IMAD R10, R9, R6, R10 ;  /* 0x00000006090a1224 */ /* 0x004fc800078e020a */
[----:B---3--:R-:W-:-:S07]  /*0b90*/  @P2 IMAD R10, R19, R8, R10 ;  /* 0x00000008130a2224 */ /* 0x008fce00078e020a */
.L_x_13:
[----:B------:R-:W-:Y:S05]  /*0ba0*/  @!P3 BRA `(.L_x_11) ;  /* 0x000000000044b947 */ /* 0x000fea0003800000 */
[----:B------:R-:W0:Y:S01]  /*0bb0*/  LDCU UR6, c[0x0][0x394] ;  /* 0x00007280ff0677ac */ /* 0x000e220008000800 */
[----:B------:R-:W-:Y:S01]  /*0bc0*/  IMAD.IADD R6, R0, 0x1, R7 ;  /* 0x0000000100067824 */ /* 0x000fe200078e0207 */
[----:B------:R-:W-:Y:S04]  /*0bd0*/  BSSY.RECONVERGENT B0, `(.L_x_11) ;  /* 0x000000e000007945 */ /* 0x000fe80003800200 */
[----:B0-----:R-:W-:-:S04]  /*0be0*/  ISETP.GE.AND P1, PT, R6, UR6, PT ;  /* 0x0000000606007c0c */ /* 0x001fc8000bf26270 */
[----:B------:R-:W-:-:S04]  /*0bf0*/  ISETP.GT.AND P1, PT, R6, -0x1, !P1 ;  /* 0xffffffff0600780c */ /* 0x000fc80004f24270 */
[----:B------:R-:W-:-:S13]  /*0c00*/  PLOP3.LUT P1, PT, P0, P1, PT, 0x80, 0x8 ;  /* 0x000000000008781c */ /* 0x000fda0000723070 */
[----:B------:R-:W-:Y:S05]  /*0c10*/  @!P1 BRA `(.L_x_14) ;  /* 0x0000000000249947 */ /* 0x000fea0003800000 */
[----:B------:R-:W0:Y:S01]  /*0c20*/  LDC.64 R4, c[0x0][0x380] ;  /* 0x0000e000ff047b82 */ /* 0x000e220000000a00 */
[----:B------:R-:W-:Y:S02]  /*0c30*/  IMAD R17, R17, UR6, R6 ;  /* 0x0000000611117c24 */ /* 0x000fe4000f8e0206 */
[----:B------:R-:W-:-:S05]  /*0c40*/  IMAD.IADD R7, R18, 0x1, R7 ;  /* 0x0000000112077824 */ /* 0x000fca00078e0207 */
[----:B------:R-:W1:Y:S01]  /*0c50*/  LDC.64 R2, c[0x0][0x398] ;  /* 0x0000e600ff027b82 */ /* 0x000e620000000a00 */
[----:B0-----:R-:W-:-:S06]  /*0c60*/  IMAD.WIDE R4, R17, 0x4, R4 ;  /* 0x0000000411047825 */ /* 0x001fcc00078e0204 */
[----:B------:R-:W2:Y:S01]  /*0c70*/  LDG.E R5, desc[UR4][R4.64] ;  /* 0x0000000404057981 */ /* 0x000ea2000c1e1900 */
[----:B-1----:R-:W-:-:S06]  /*0c80*/  IMAD.WIDE R2, R7, 0x4, R2 ;  /* 0x0000000407027825 */ /* 0x002fcc00078e0202 */
[----:B------:R-:W2:Y:S02]  /*0c90*/  LDG.E R2, desc[UR4][R2.64] ;  /* 0x0000000402027981 */ /* 0x000ea4000c1e1900 */
[----:B--2---:R-:W-:-:S07]  /*0ca0*/  IMAD R10, R5, R2, R10 ;  /* 0x00000002050a7224 */ /* 0x004fce00078e020a */
.L_x_14:
[----:B------:R-:W-:Y:S05]  /*0cb0*/  BSYNC.RECONVERGENT B0 ;  /* 0x0000000000007941 */ /* 0x000fea0003800200 */
.L_x_11:
[----:B------:R-:W-:Y:S05]  /*0cc0*/  @P5 BRA `(.L_x_15) ;  /* 0xfffffff400385947 */ /* 0x000fea000383ffff */
.L_x_8:
[----:B------:R-:W0:Y:S01]  /*0cd0*/  LDC.64 R2, c[0x0][0x388] ;  /* 0x0000e200ff027b82 */ /* 0x000e220000000a00 */
[----:B------:R-:W1:Y:S02]  /*0ce0*/  LDCU UR6, c[0x0][0x394] ;  /* 0x00007280ff0677ac */ /* 0x000e640008000800 */
[----:B-1----:R-:W-:-:S04]  /*0cf0*/  IMAD R11, R11, UR6, R0 ;  /* 0x000000060b0b7c24 */ /* 0x002fc8000f8e0200 */
[----:B0-----:R-:W-:-:S05]  /*0d00*/  IMAD.WIDE R2, R11, 0x4, R2 ;  /* 0x000000040b027825 */ /* 0x001fca00078e0202 */
[----:B------:R-:W-:Y:S01]  /*0d10*/  STG.E desc[UR4][R2.64], R10 ;  /* 0x0000000a02007986 */ /* 0x000fe2000c101904 */
[----:B------:R-:W-:Y:S05]  /*0d20*/  EXIT ;  /* 0x000000000000794d */ /* 0x000fea0003800000 */
.L_x_16:
        /* <DEDUP_REMOVED lines=13> */
.L_x_18:


//--------------------- .nv.shared._Z20convolution_2d_tiledPKiPiiiS0_ii --------------------------
	.section	.nv.shared._Z20convolution_2d_tiledPKiPiiiS0_ii,"aw",@nobits
	.sectionflags	@""
	.align	16
	.zero		1024


//--------------------- .nv.shared.reserved.0     --------------------------
	.section	.nv.shared.reserved.0,"aw",@nobits
	.weak		__nv_reservedSMEM_offset_0_alias
	.size		__nv_reservedSMEM_offset_0_alias, 0, 64
	.other		__nv_reservedSMEM_offset_0_alias,@"STO_CUDA_RESERVED_SHARED STV_DEFAULT"
__nv_reservedSMEM_offset_0_alias:
	.zero		0
	.zero		64


//--------------------- .nv.shared._Z14convolution_2dPKiPiiiS0_i --------------------------
	.section	.nv.shared._Z14convolution_2dPKiPiiiS0_i,"aw",@nobits
	.sectionflags	@""
	.align	16
	.zero		1024


//--------------------- .nv.constant0._Z20convolution_2d_tiledPKiPiiiS0_ii --------------------------
	.section	.nv.constant0._Z20convolution_2d_tiledPKiPiiiS0_ii,"a",@progbits
	.sectionflags	@""
	.align	4
.nv.constant0._Z20convolution_2d_tiledPKiPiiiS0_ii:
	.zero		936


//--------------------- .nv.constant0._Z14convolution_2dPKiPiiiS0_i --------------------------
	.section	.nv.constant0._Z14convolution_2dPKiPiiiS0_i,"a",@progbits
	.sectionflags	@""
	.align	4
.nv.constant0._Z14convolution_2dPKiPiiiS0_i:
	.zero		932


//--------------------- SYMBOLS --------------------------

	.type		.nv.reservedSmem.offset0,@object
	.size		.nv.reservedSmem.offset0,0x4
	.type		.nv.reservedSmem.cap,@object
	.size		.nv.reservedSmem.cap,0x4
